	.target	sm_90a

	.elftype	@"ET_EXEC"


//--------------------- .note.nv.tkinfo           --------------------------
	.section	.note.nv.tkinfo,"",@"SHT_NOTE"
	.sectionflags	@"SHF_NOTE_NV_TKINFO"
	.tkinfo
        /*0018*/ 	.word	0x00000002
        /*0030*/ 	.string	""
        /*0030*/ 	.string	"ptxas"
        /*0030*/ 	.string	"Cuda compilation tools, release 13.0, V13.0.88"
        /*0030*/ 	.string	"Build cuda_13.0.r13.0/compiler.36424714_0"
        /*0030*/ 	.string	"-arch sm_90a -m 64 "



//--------------------- .note.nv.cuinfo           --------------------------
	.section	.note.nv.cuinfo,"",@"SHT_NOTE"
	.sectionflags	@"SHF_NOTE_NV_CUINFO"
        /*0018*/ 	.short	0x0002
        /*001a*/ 	.short	0x005a
        /*001c*/ 	.short	0x0082
	.zero		2


//--------------------- .nv.info                  --------------------------
	.section	.nv.info,"",@"SHT_CUDA_INFO"
	.align	4


	//----- nvinfo : EIATTR_REGCOUNT
	.align		4
        /*0000*/ 	.byte	0x04, 0x2f
        /*0002*/ 	.short	(.L_12 - .L_11)
	.align		4
.L_11:
        /*0004*/ 	.word	index@(_ZN7cutlass13device_kernelINS_4gemm6kernel13GemmUniversalIN4cute5tupleIJiiiiEEENS1_10collective13CollectiveMmaINS1_37MainloopSm90TmaGmmaWarpSpecializedFP8ILi18ENS5_IJNS4_1CILi1EEESB_SB_EEENS1_35KernelTmaWarpSpecializedCooperativeEEENS5_IJNSA_ILi256EEENSA_ILi128EEENSA_ILi32EEEEEENS_12float_e4m3_tENS5_IJlSB_lEEESJ_SK_NS4_8TiledMMAINS4_8MMA_AtomIJNS4_4SM904GMMA31MMA_64x128x32_F32E4M3E4M3_SS_TNILNSO_7ScaleInE1ELSQ_1EEEEEENS4_6LayoutINS5_IJNSA_ILi2EEESB_SB_EEENS5_IJSB_NSA_ILi0EEESW_EEEEENS5_IJNS4_10UnderscoreESZ_SZ_EEEEENS4_13SM90_TMA_LOADENS4_14ComposedLayoutINS4_7SwizzleILi1ELi4ELi3EEENS4_18smem_ptr_flag_bitsILi8EEENST_INS5_IJNSA_ILi8EEESH_EEENS5_IJSH_SB_EEEEEEEvNS4_8identityES12_S1C_vS1D_EENS_8epilogue10collective6detail29Sm90TmaWarpSpecializedAdapterINS1G_15DefaultEpilogueISJ_SK_SK_NS1F_6thread17LinearCombinationISJ_Li1EffLNS1K_9ScaleType4KindE0ELNS_15FloatRoundStyleE2ESJ_EENS1_15EpilogueDefaultEEEEEvvEEEEvNT_6ParamsE)
        /*0008*/ 	.word	0x000000a8


	//----- nvinfo : EIATTR_FRAME_SIZE
	.align		4
.L_12:
        /*000c*/ 	.byte	0x04, 0x11
        /*000e*/ 	.short	(.L_14 - .L_13)
	.align		4
.L_13:
        /*0010*/ 	.word	index@(_ZN7cutlass13device_kernelINS_4gemm6kernel13GemmUniversalIN4cute5tupleIJiiiiEEENS1_10collective13CollectiveMmaINS1_37MainloopSm90TmaGmmaWarpSpecializedFP8ILi18ENS5_IJNS4_1CILi1EEESB_SB_EEENS1_35KernelTmaWarpSpecializedCooperativeEEENS5_IJNSA_ILi256EEENSA_ILi128EEENSA_ILi32EEEEEENS_12float_e4m3_tENS5_IJlSB_lEEESJ_SK_NS4_8TiledMMAINS4_8MMA_AtomIJNS4_4SM904GMMA31MMA_64x128x32_F32E4M3E4M3_SS_TNILNSO_7ScaleInE1ELSQ_1EEEEEENS4_6LayoutINS5_IJNSA_ILi2EEESB_SB_EEENS5_IJSB_NSA_ILi0EEESW_EEEEENS5_IJNS4_10UnderscoreESZ_SZ_EEEEENS4_13SM90_TMA_LOADENS4_14ComposedLayoutINS4_7SwizzleILi1ELi4ELi3EEENS4_18smem_ptr_flag_bitsILi8EEENST_INS5_IJNSA_ILi8EEESH_EEENS5_IJSH_SB_EEEEEEEvNS4_8identityES12_S1C_vS1D_EENS_8epilogue10collective6detail29Sm90TmaWarpSpecializedAdapterINS1G_15DefaultEpilogueISJ_SK_SK_NS1F_6thread17LinearCombinationISJ_Li1EffLNS1K_9ScaleType4KindE0ELNS_15FloatRoundStyleE2ESJ_EENS1_15EpilogueDefaultEEEEEvvEEEEvNT_6ParamsE)
        /*0014*/ 	.word	0x00000100


	//----- nvinfo : EIATTR_MIN_STACK_SIZE
	.align		4
.L_14:
        /*0018*/ 	.byte	0x04, 0x12
        /*001a*/ 	.short	(.L_16 - .L_15)
	.align		4
.L_15:
        /*001c*/ 	.word	index@(_ZN7cutlass13device_kernelINS_4gemm6kernel13GemmUniversalIN4cute5tupleIJiiiiEEENS1_10collective13CollectiveMmaINS1_37MainloopSm90TmaGmmaWarpSpecializedFP8ILi18ENS5_IJNS4_1CILi1EEESB_SB_EEENS1_35KernelTmaWarpSpecializedCooperativeEEENS5_IJNSA_ILi256EEENSA_ILi128EEENSA_ILi32EEEEEENS_12float_e4m3_tENS5_IJlSB_lEEESJ_SK_NS4_8TiledMMAINS4_8MMA_AtomIJNS4_4SM904GMMA31MMA_64x128x32_F32E4M3E4M3_SS_TNILNSO_7ScaleInE1ELSQ_1EEEEEENS4_6LayoutINS5_IJNSA_ILi2EEESB_SB_EEENS5_IJSB_NSA_ILi0EEESW_EEEEENS5_IJNS4_10UnderscoreESZ_SZ_EEEEENS4_13SM90_TMA_LOADENS4_14ComposedLayoutINS4_7SwizzleILi1ELi4ELi3EEENS4_18smem_ptr_flag_bitsILi8EEENST_INS5_IJNSA_ILi8EEESH_EEENS5_IJSH_SB_EEEEEEEvNS4_8identityES12_S1C_vS1D_EENS_8epilogue10collective6detail29Sm90TmaWarpSpecializedAdapterINS1G_15DefaultEpilogueISJ_SK_SK_NS1F_6thread17LinearCombinationISJ_Li1EffLNS1K_9ScaleType4KindE0ELNS_15FloatRoundStyleE2ESJ_EENS1_15EpilogueDefaultEEEEEvvEEEEvNT_6ParamsE)
        /*0020*/ 	.word	0x00000100
.L_16:


//--------------------- .nv.compat                --------------------------
	.section	.nv.compat,"",@"SHT_CUDA_COMPAT_INFO"
	.align	4
        /*0000*/ 	.byte	0x02, 0x09, 0x01, 0x00, 0x02, 0x02, 0x04, 0x00, 0x02, 0x05, 0x05, 0x00, 0x03, 0x07, 0x01, 0x01
        /*0010*/ 	.byte	0x02, 0x03, 0x01, 0x00, 0x02, 0x06, 0x01, 0x00, 0x04, 0x0b, 0x08, 0x00, 0x00, 0x00, 0x00, 0x00
        /*0020*/ 	.byte	0x00, 0x00, 0x00, 0x00


//--------------------- .nv.info._ZN7cutlass13device_kernelINS_4gemm6kernel13GemmUniversalIN4cute5tupleIJiiiiEEENS1_10collective13CollectiveMmaINS1_37MainloopSm90TmaGmmaWarpSpecializedFP8ILi18ENS5_IJNS4_1CILi1EEESB_SB_EEENS1_35KernelTmaWarpSpecializedCooperativeEEENS5_IJNSA_ILi256EEENSA_ILi128EEENSA_ILi32EEEEEENS_12float_e4m3_tENS5_IJlSB_lEEESJ_SK_NS4_8TiledMMAINS4_8MMA_AtomIJNS4_4SM904GMMA31MMA_64x128x32_F32E4M3E4M3_SS_TNILNSO_7ScaleInE1ELSQ_1EEEEEENS4_6LayoutINS5_IJNSA_ILi2EEESB_SB_EEENS5_IJSB_NSA_ILi0EEESW_EEEEENS5_IJNS4_10UnderscoreESZ_SZ_EEEEENS4_13SM90_TMA_LOADENS4_14ComposedLayoutINS4_7SwizzleILi1ELi4ELi3EEENS4_18smem_ptr_flag_bitsILi8EEENST_INS5_IJNSA_ILi8EEESH_EEENS5_IJSH_SB_EEEEEEEvNS4_8identityES12_S1C_vS1D_EENS_8epilogue10collective6detail29Sm90TmaWarpSpecializedAdapterINS1G_15DefaultEpilogueISJ_SK_SK_NS1F_6thread17LinearCombinationISJ_Li1EffLNS1K_9ScaleType4KindE0ELNS_15FloatRoundStyleE2ESJ_EENS1_15EpilogueDefaultEEEEEvvEEEEvNT_6ParamsE --------------------------
	.section	.nv.info._ZN7cutlass13device_kernelINS_4gemm6kernel13GemmUniversalIN4cute5tupleIJiiiiEEENS1_10collective13CollectiveMmaINS1_37MainloopSm90TmaGmmaWarpSpecializedFP8ILi18ENS5_IJNS4_1CILi1EEESB_SB_EEENS1_35KernelTmaWarpSpecializedCooperativeEEENS5_IJNSA_ILi256EEENSA_ILi128EEENSA_ILi32EEEEEENS_12float_e4m3_tENS5_IJlSB_lEEESJ_SK_NS4_8TiledMMAINS4_8MMA_AtomIJNS4_4SM904GMMA31MMA_64x128x32_F32E4M3E4M3_SS_TNILNSO_7ScaleInE1ELSQ_1EEEEEENS4_6LayoutINS5_IJNSA_ILi2EEESB_SB_EEENS5_IJSB_NSA_ILi0EEESW_EEEEENS5_IJNS4_10UnderscoreESZ_SZ_EEEEENS4_13SM90_TMA_LOADENS4_14ComposedLayoutINS4_7SwizzleILi1ELi4ELi3EEENS4_18smem_ptr_flag_bitsILi8EEENST_INS5_IJNSA_ILi8EEESH_EEENS5_IJSH_SB_EEEEEEEvNS4_8identityES12_S1C_vS1D_EENS_8epilogue10collective6detail29Sm90TmaWarpSpecializedAdapterINS1G_15DefaultEpilogueISJ_SK_SK_NS1F_6thread17LinearCombinationISJ_Li1EffLNS1K_9ScaleType4KindE0ELNS_15FloatRoundStyleE2ESJ_EENS1_15EpilogueDefaultEEEEEvvEEEEvNT_6ParamsE,"",@"SHT_CUDA_INFO"
	.sectionflags	@""
	.align	4


	//----- nvinfo : EIATTR_CUDA_API_VERSION
	.align		4
        /*0000*/ 	.byte	0x04, 0x37
        /*0002*/ 	.short	(.L_18 - .L_17)
.L_17:
        /*0004*/ 	.word	0x00000082


	//----- nvinfo : EIATTR_KPARAM_INFO
	.align		4
.L_18:
        /*0008*/ 	.byte	0x04, 0x17
        /*000a*/ 	.short	(.L_20 - .L_19)
.L_19:
        /*000c*/ 	.word	0x00000000
        /*0010*/ 	.short	0x0000
        /*0012*/ 	.short	0x0070
        /*0014*/ 	.byte	0x00, 0xf0, 0x01, 0x10


	//----- nvinfo : EIATTR_SPARSE_MMA_MASK
	.align		4
.L_20:
        /*0018*/ 	.byte	0x03, 0x50
        /*001a*/ 	.short	0x0000


	//----- nvinfo : EIATTR_MAXREG_COUNT
	.align		4
        /*001c*/ 	.byte	0x03, 0x1b
        /*001e*/ 	.short	0x00a8


	//----- nvinfo : EIATTR_NUM_BARRIERS
	.align		4
        /*0020*/ 	.byte	0x02, 0x4c
        /*0022*/ 	.byte	0x01
	.zero		1


	//----- nvinfo : EIATTR_ANNOTATIONS
	.align		4
        /*0024*/ 	.byte	0x04, 0x55
        /*0026*/ 	.short	(.L_22 - .L_21)


	//   ....[0]....
.L_21:
        /*0028*/ 	.word	0x00000001
        /*002c*/ 	.byte	0x80, 0x07, 0x00, 0x00, 0x01, 0x00, 0x00, 0x00, 0xa0, 0x07, 0x00, 0x00, 0x01, 0x00, 0x00, 0x00
        /* <DEDUP_REMOVED lines=193> */
        /*0c4c*/ 	.byte	0x20, 0x0b, 0x01, 0x00


	//----- nvinfo : EIATTR_MERCURY_ISA_VERSION
	.align		4
.L_22:
        /*0c50*/ 	.byte	0x03, 0x5f
        /*0c52*/ 	.short	0x0101


	//----- nvinfo : EIATTR_INT_WARP_WIDE_INSTR_OFFSETS
	.align		4
        /*0c54*/ 	.byte	0x04, 0x31
        /*0c56*/ 	.short	(.L_24 - .L_23)


	//   ....[0]....
.L_23:
        /*0c58*/ 	.word	0x00000650


	//   ....[1]....
        /*0c5c*/ 	.word	0x00000660


	//   ....[2]....
        /*0c60*/ 	.word	0x00000790


	//----- nvinfo : EIATTR_COOP_GROUP_MASK_REGIDS
	.align		4
.L_24:
        /*0c64*/ 	.byte	0x04, 0x29
        /*0c66*/ 	.short	(.L_26 - .L_25)


	//   ....[0]....
.L_25:
        /*0c68*/ 	.word	0xffffffff


	//   ....[1]....
        /*0c6c*/ 	.word	0xffffffff


	//   ....[2]....
        /*0c70*/ 	.word	0xffffffff


	//   ....[3]....
        /*0c74*/ 	.word	0xffffffff


	//   ....[4]....
        /*0c78*/ 	.word	0xffffffff


	//----- nvinfo : EIATTR_COOP_GROUP_INSTR_OFFSETS
	.align		4
.L_26:
        /*0c7c*/ 	.byte	0x04, 0x28
        /*0c7e*/ 	.short	(.L_28 - .L_27)


	//   ....[0]....
.L_27:
        /*0c80*/ 	.word	0x00000070


	//   ....[1]....
        /*0c84*/ 	.word	0x00000080


	//   ....[2]....
        /*0c88*/ 	.word	0x000001a0


	//   ....[3]....
        /*0c8c*/ 	.word	0x000005a0


	//   ....[4]....
        /*0c90*/ 	.word	0x000014e0


	//----- nvinfo : EIATTR_REG_RECONFIG
	.align		4
.L_28:
        /*0c94*/ 	.byte	0x01, 0x54
	.zero		2


	//----- nvinfo : EIATTR_MBARRIER_INSTR_OFFSETS
	.align		4
        /*0c98*/ 	.byte	0x04, 0x39
        /*0c9a*/ 	.short	(.L_30 - .L_29)


	//   ....[0]....
.L_29:
        /*0c9c*/ 	.word	0x00000340
        /*0ca0*/ 	.word	0x000000ff
        /*0ca4*/ 	.word	0x00000000
        /*0ca8*/ 	.short	0x0100
        /*0caa*/ 	.byte	0x09
	.zero		1


	//   ....[1]....
        /*0cac*/ 	.word	0x00000350
        /*0cb0*/ 	.word	0x000000ff
        /*0cb4*/ 	.word	0x00000090
        /*0cb8*/ 	.short	0x0100
        /*0cba*/ 	.byte	0x09
	.zero		1


	//   ....[2]....
        /*0cbc*/ 	.word	0x00000360
        /*0cc0*/ 	.word	0x000000ff
        /*0cc4*/ 	.word	0x00000008
        /*0cc8*/ 	.short	0x0100
        /*0cca*/ 	.byte	0x09
	.zero		1


	//   ....[3]....
        /*0ccc*/ 	.word	0x00000370
        /*0cd0*/ 	.word	0x000000ff
        /*0cd4*/ 	.word	0x00000098
        /*0cd8*/ 	.short	0x0100
        /*0cda*/ 	.byte	0x09
	.zero		1


	//   ....[4]....
        /*0cdc*/ 	.word	0x00000380
        /*0ce0*/ 	.word	0x000000ff
        /*0ce4*/ 	.word	0x00000010
        /*0ce8*/ 	.short	0x0100
        /*0cea*/ 	.byte	0x09
	.zero		1


	//   ....[5]....
        /*0cec*/ 	.word	0x00000390
        /*0cf0*/ 	.word	0x000000ff
        /*0cf4*/ 	.word	0x000000a0
        /*0cf8*/ 	.short	0x0100
        /*0cfa*/ 	.byte	0x09
	.zero		1


	//   ....[6]....
        /*0cfc*/ 	.word	0x000003a0
        /*0d00*/ 	.word	0x000000ff
        /*0d04*/ 	.word	0x00000018
        /*0d08*/ 	.short	0x0100
        /*0d0a*/ 	.byte	0x09
	.zero		1


	//   ....[7]....
        /*0d0c*/ 	.word	0x000003b0
        /*0d10*/ 	.word	0x000000ff
        /*0d14*/ 	.word	0x000000a8
        /*0d18*/ 	.short	0x0100
        /*0d1a*/ 	.byte	0x09
	.zero		1


	//   ....[8]....
        /*0d1c*/ 	.word	0x000003c0
        /*0d20*/ 	.word	0x000000ff
        /*0d24*/ 	.word	0x00000020
        /*0d28*/ 	.short	0x0100
        /*0d2a*/ 	.byte	0x09
	.zero		1


	//   ....[9]....
        /*0d2c*/ 	.word	0x000003d0
        /*0d30*/ 	.word	0x000000ff
        /*0d34*/ 	.word	0x000000b0
        /*0d38*/ 	.short	0x0100
        /*0d3a*/ 	.byte	0x09
	.zero		1


	//   ....[10]....
        /*0d3c*/ 	.word	0x000003e0
        /*0d40*/ 	.word	0x000000ff
        /*0d44*/ 	.word	0x00000028
        /*0d48*/ 	.short	0x0100
        /*0d4a*/ 	.byte	0x09
	.zero		1


	//   ....[11]....
        /*0d4c*/ 	.word	0x000003f0
        /*0d50*/ 	.word	0x000000ff
        /*0d54*/ 	.word	0x000000b8
        /*0d58*/ 	.short	0x0100
        /*0d5a*/ 	.byte	0x09
	.zero		1


	//   ....[12]....
        /*0d5c*/ 	.word	0x00000400
        /*0d60*/ 	.word	0x000000ff
        /*0d64*/ 	.word	0x00000030
        /*0d68*/ 	.short	0x0100
        /*0d6a*/ 	.byte	0x09
	.zero		1


	//   ....[13]....
        /*0d6c*/ 	.word	0x00000410
        /*0d70*/ 	.word	0x000000ff
        /*0d74*/ 	.word	0x000000c0
        /*0d78*/ 	.short	0x0100
        /*0d7a*/ 	.byte	0x09
	.zero		1


	//   ....[14]....
        /*0d7c*/ 	.word	0x00000420
        /*0d80*/ 	.word	0x000000ff
        /*0d84*/ 	.word	0x00000038
        /*0d88*/ 	.short	0x0100
        /*0d8a*/ 	.byte	0x09
	.zero		1


	//   ....[15]....
        /*0d8c*/ 	.word	0x00000430
        /*0d90*/ 	.word	0x000000ff
        /*0d94*/ 	.word	0x000000c8
        /*0d98*/ 	.short	0x0100
        /*0d9a*/ 	.byte	0x09
	.zero		1


	//   ....[16]....
        /*0d9c*/ 	.word	0x00000440
        /*0da0*/ 	.word	0x000000ff
        /*0da4*/ 	.word	0x00000040
        /*0da8*/ 	.short	0x0100
        /*0daa*/ 	.byte	0x09
	.zero		1


	//   ....[17]....
        /*0dac*/ 	.word	0x00000450
        /*0db0*/ 	.word	0x000000ff
        /*0db4*/ 	.word	0x000000d0
        /*0db8*/ 	.short	0x0100
        /*0dba*/ 	.byte	0x09
	.zero		1


	//   ....[18]....
        /*0dbc*/ 	.word	0x00000460
        /*0dc0*/ 	.word	0x000000ff
        /*0dc4*/ 	.word	0x00000048
        /*0dc8*/ 	.short	0x0100
        /*0dca*/ 	.byte	0x09
	.zero		1


	//   ....[19]....
        /*0dcc*/ 	.word	0x00000470
        /*0dd0*/ 	.word	0x000000ff
        /*0dd4*/ 	.word	0x000000d8
        /*0dd8*/ 	.short	0x0100
        /*0dda*/ 	.byte	0x09
	.zero		1


	//   ....[20]....
        /*0ddc*/ 	.word	0x00000480
        /*0de0*/ 	.word	0x000000ff
        /*0de4*/ 	.word	0x00000050
        /*0de8*/ 	.short	0x0100
        /*0dea*/ 	.byte	0x09
	.zero		1


	//   ....[21]....
        /*0dec*/ 	.word	0x00000490
        /*0df0*/ 	.word	0x000000ff
        /*0df4*/ 	.word	0x000000e0
        /*0df8*/ 	.short	0x0100
        /*0dfa*/ 	.byte	0x09
	.zero		1


	//   ....[22]....
        /*0dfc*/ 	.word	0x000004a0
        /*0e00*/ 	.word	0x000000ff
        /*0e04*/ 	.word	0x00000058
        /*0e08*/ 	.short	0x0100
        /*0e0a*/ 	.byte	0x09
	.zero		1


	//   ....[23]....
        /*0e0c*/ 	.word	0x000004b0
        /*0e10*/ 	.word	0x000000ff
        /*0e14*/ 	.word	0x000000e8
        /*0e18*/ 	.short	0x0100
        /*0e1a*/ 	.byte	0x09
	.zero		1


	//   ....[24]....
        /*0e1c*/ 	.word	0x000004c0
        /*0e20*/ 	.word	0x000000ff
        /*0e24*/ 	.word	0x00000060
        /*0e28*/ 	.short	0x0100
        /*0e2a*/ 	.byte	0x09
	.zero		1


	//   ....[25]....
        /*0e2c*/ 	.word	0x000004d0
        /*0e30*/ 	.word	0x000000ff
        /*0e34*/ 	.word	0x000000f0
        /*0e38*/ 	.short	0x0100
        /*0e3a*/ 	.byte	0x09
	.zero		1


	//   ....[26]....
        /*0e3c*/ 	.word	0x000004e0
        /*0e40*/ 	.word	0x000000ff
        /*0e44*/ 	.word	0x00000068
        /*0e48*/ 	.short	0x0100
        /*0e4a*/ 	.byte	0x09
	.zero		1


	//   ....[27]....
        /*0e4c*/ 	.word	0x000004f0
        /*0e50*/ 	.word	0x000000ff
        /*0e54*/ 	.word	0x000000f8
        /*0e58*/ 	.short	0x0100
        /*0e5a*/ 	.byte	0x09
	.zero		1


	//   ....[28]....
        /*0e5c*/ 	.word	0x00000500
        /*0e60*/ 	.word	0x000000ff
        /*0e64*/ 	.word	0x00000070
        /*0e68*/ 	.short	0x0100
        /*0e6a*/ 	.byte	0x09
	.zero		1


	//   ....[29]....
        /*0e6c*/ 	.word	0x00000510
        /*0e70*/ 	.word	0x000000ff
        /*0e74*/ 	.word	0x00000100
        /*0e78*/ 	.short	0x0100
        /*0e7a*/ 	.byte	0x09
	.zero		1


	//   ....[30]....
        /*0e7c*/ 	.word	0x00000520
        /*0e80*/ 	.word	0x000000ff
        /*0e84*/ 	.word	0x00000078
        /*0e88*/ 	.short	0x0100
        /*0e8a*/ 	.byte	0x09
	.zero		1


	//   ....[31]....
        /*0e8c*/ 	.word	0x00000530
        /*0e90*/ 	.word	0x000000ff
        /*0e94*/ 	.word	0x00000108
        /*0e98*/ 	.short	0x0100
        /*0e9a*/ 	.byte	0x09
	.zero		1


	//   ....[32]....
        /*0e9c*/ 	.word	0x00000540
        /*0ea0*/ 	.word	0x000000ff
        /*0ea4*/ 	.word	0x00000080
        /*0ea8*/ 	.short	0x0100
        /*0eaa*/ 	.byte	0x09
	.zero		1


	//   ....[33]....
        /*0eac*/ 	.word	0x00000550
        /*0eb0*/ 	.word	0x000000ff
        /*0eb4*/ 	.word	0x00000110
        /*0eb8*/ 	.short	0x0100
        /*0eba*/ 	.byte	0x09
	.zero		1


	//   ....[34]....
        /*0ebc*/ 	.word	0x00000560
        /*0ec0*/ 	.word	0x000000ff
        /*0ec4*/ 	.word	0x00000088
        /*0ec8*/ 	.short	0x0100
        /*0eca*/ 	.byte	0x09
	.zero		1


	//   ....[35]....
        /*0ecc*/ 	.word	0x00000570
        /*0ed0*/ 	.word	0x000000ff
        /*0ed4*/ 	.word	0x00000118
        /*0ed8*/ 	.short	0x0100
        /*0eda*/ 	.byte	0x09
	.zero		1


	//   ....[36]....
        /*0edc*/ 	.word	0x000007c0
        /*0ee0*/ 	.word	0x000000ff
        /*0ee4*/ 	.word	0x00000130
        /*0ee8*/ 	.short	0x0100
        /*0eea*/ 	.byte	0x06
	.zero		1


	//   ....[37]....
        /*0eec*/ 	.word	0x000007d0
        /*0ef0*/ 	.word	0x000000ff
        /*0ef4*/ 	.word	0x00000138
        /*0ef8*/ 	.short	0x0100
        /*0efa*/ 	.byte	0x06
	.zero		1


	//   ....[38]....
        /*0efc*/ 	.word	0x00001cf0
        /*0f00*/ 	.word	0x000000ff
        /*0f04*/ 	.word	0x00000000
        /*0f08*/ 	.short	0x010a
        /*0f0a*/ 	.byte	0x07
	.zero		1


	//   ....[39]....
        /*0f0c*/ 	.word	0x00001d50
        /*0f10*/ 	.word	0x000000ff
        /*0f14*/ 	.word	0x00000000
        /*0f18*/ 	.short	0x010a
        /*0f1a*/ 	.byte	0x07
	.zero		1


	//   ....[40]....
        /*0f1c*/ 	.word	0x00002f20
        /*0f20*/ 	.word	0x000000ff
        /*0f24*/ 	.word	0x00000000
        /*0f28*/ 	.short	0x010a
        /*0f2a*/ 	.byte	0x09
	.zero		1


	//   ....[41]....
        /*0f2c*/ 	.word	0x00002f60
        /*0f30*/ 	.word	0x000000ff
        /*0f34*/ 	.word	0x00000000
        /*0f38*/ 	.short	0x010a
        /*0f3a*/ 	.byte	0x09
	.zero		1


	//   ....[42]....
        /*0f3c*/ 	.word	0x00003f60
        /*0f40*/ 	.word	0x000000ff
        /*0f44*/ 	.word	0x00000000
        /*0f48*/ 	.short	0x0101
        /*0f4a*/ 	.byte	0x08
	.zero		1


	//   ....[43]....
        /*0f4c*/ 	.word	0x00005130
        /*0f50*/ 	.word	0x000000ff
        /*0f54*/ 	.word	0x00000000
        /*0f58*/ 	.short	0x0101
        /*0f5a*/ 	.byte	0x08
	.zero		1


	//   ....[44]....
        /*0f5c*/ 	.word	0x0000f560
        /*0f60*/ 	.word	0x0000000d
        /*0f64*/ 	.word	0x00000090
        /*0f68*/ 	.short	0x010a
        /*0f6a*/ 	.byte	0x3f
	.zero		1


	//   ....[45]....
        /*0f6c*/ 	.word	0x0000f920
        /*0f70*/ 	.word	0x00000004
        /*0f74*/ 	.word	0x00000138
        /*0f78*/ 	.short	0x0101
        /*0f7a*/ 	.byte	0x3f
	.zero		1


	//   ....[46]....
        /*0f7c*/ 	.word	0x00010090
        /*0f80*/ 	.word	0x00000007
        /*0f84*/ 	.word	0x00000000
        /*0f88*/ 	.short	0x010a
        /*0f8a*/ 	.byte	0x3f
	.zero		1


	//   ....[47]....
        /*0f8c*/ 	.word	0x00010110
        /*0f90*/ 	.word	0x00000009
        /*0f94*/ 	.word	0x00000000
        /*0f98*/ 	.short	0x010a
        /*0f9a*/ 	.byte	0x3f
	.zero		1


	//   ....[48]....
        /*0f9c*/ 	.word	0x000101a0
        /*0fa0*/ 	.word	0x00000006
        /*0fa4*/ 	.word	0x00000000
        /*0fa8*/ 	.short	0x010a
        /*0faa*/ 	.byte	0x3f
	.zero		1


	//   ....[49]....
        /*0fac*/ 	.word	0x00010230
        /*0fb0*/ 	.word	0x00000009
        /*0fb4*/ 	.word	0x00000000
        /*0fb8*/ 	.short	0x010a
        /*0fba*/ 	.byte	0x3f
	.zero		1


	//   ....[50]....
        /*0fbc*/ 	.word	0x000102c0
        /*0fc0*/ 	.word	0x00000006
        /*0fc4*/ 	.word	0x00000000
        /*0fc8*/ 	.short	0x010a
        /*0fca*/ 	.byte	0x3f
	.zero		1


	//   ....[51]....
        /*0fcc*/ 	.word	0x00010350
        /*0fd0*/ 	.word	0x00000009
        /*0fd4*/ 	.word	0x00000000
        /*0fd8*/ 	.short	0x010a
        /*0fda*/ 	.byte	0x3f
	.zero		1


	//   ....[52]....
        /*0fdc*/ 	.word	0x000103e0
        /*0fe0*/ 	.word	0x00000006
        /*0fe4*/ 	.word	0x00000000
        /*0fe8*/ 	.short	0x010a
        /*0fea*/ 	.byte	0x3f
	.zero		1


	//   ....[53]....
        /*0fec*/ 	.word	0x00010470
        /*0ff0*/ 	.word	0x00000009
        /*0ff4*/ 	.word	0x00000000
        /*0ff8*/ 	.short	0x010a
        /*0ffa*/ 	.byte	0x3f
	.zero		1


	//   ....[54]....
        /*0ffc*/ 	.word	0x00010500
        /*1000*/ 	.word	0x00000006
        /*1004*/ 	.word	0x00000000
        /*1008*/ 	.short	0x010a
        /*100a*/ 	.byte	0x3f
	.zero		1


	//   ....[55]....
        /*100c*/ 	.word	0x00010590
        /*1010*/ 	.word	0x00000009
        /*1014*/ 	.word	0x00000000
        /*1018*/ 	.short	0x010a
        /*101a*/ 	.byte	0x3f
	.zero		1


	//   ....[56]....
        /*101c*/ 	.word	0x00010620
        /*1020*/ 	.word	0x00000006
        /*1024*/ 	.word	0x00000000
        /*1028*/ 	.short	0x010a
        /*102a*/ 	.byte	0x3f
	.zero		1


	//   ....[57]....
        /*102c*/ 	.word	0x000106b0
        /*1030*/ 	.word	0x00000009
        /*1034*/ 	.word	0x00000000
        /*1038*/ 	.short	0x010a
        /*103a*/ 	.byte	0x3f
	.zero		1


	//   ....[58]....
        /*103c*/ 	.word	0x00010740
        /*1040*/ 	.word	0x00000006
        /*1044*/ 	.word	0x00000000
        /*1048*/ 	.short	0x010a
        /*104a*/ 	.byte	0x3f
	.zero		1


	//   ....[59]....
        /*104c*/ 	.word	0x000107d0
        /*1050*/ 	.word	0x00000009
        /*1054*/ 	.word	0x00000000
        /*1058*/ 	.short	0x010a
        /*105a*/ 	.byte	0x3f
	.zero		1


	//   ....[60]....
        /*105c*/ 	.word	0x00010860
        /*1060*/ 	.word	0x00000006
        /*1064*/ 	.word	0x00000000
        /*1068*/ 	.short	0x010a
        /*106a*/ 	.byte	0x3f
	.zero		1


	//   ....[61]....
        /*106c*/ 	.word	0x000108f0
        /*1070*/ 	.word	0x00000009
        /*1074*/ 	.word	0x00000000
        /*1078*/ 	.short	0x010a
        /*107a*/ 	.byte	0x3f
	.zero		1


	//   ....[62]....
        /*107c*/ 	.word	0x00010980
        /*1080*/ 	.word	0x00000006
        /*1084*/ 	.word	0x00000000
        /*1088*/ 	.short	0x010a
        /*108a*/ 	.byte	0x3f
	.zero		1


	//   ....[63]....
        /*108c*/ 	.word	0x00010a10
        /*1090*/ 	.word	0x00000003
        /*1094*/ 	.word	0x00000000
        /*1098*/ 	.short	0x010a
        /*109a*/ 	.byte	0x3f
	.zero		1


	//   ....[64]....
        /*109c*/ 	.word	0x00010a80
        /*10a0*/ 	.word	0x00000003
        /*10a4*/ 	.word	0x00000000
        /*10a8*/ 	.short	0x010a
        /*10aa*/ 	.byte	0x3f
	.zero		1


	//   ....[65]....
        /*10ac*/ 	.word	0x00010af0
        /*10b0*/ 	.word	0x00000000
        /*10b4*/ 	.word	0x00000000
        /*10b8*/ 	.short	0x010a
        /*10ba*/ 	.byte	0x3f
	.zero		1


	//   ....[66]....
        /*10bc*/ 	.word	0x00010bd0
        /*10c0*/ 	.word	0x0000000d
        /*10c4*/ 	.word	0x00000090
        /*10c8*/ 	.short	0x010a
        /*10ca*/ 	.byte	0x3f
	.zero		1


	//   ....[67]....
        /*10cc*/ 	.word	0x00010cb0
        /*10d0*/ 	.word	0x00000007
        /*10d4*/ 	.word	0x00000000
        /*10d8*/ 	.short	0x010a
        /*10da*/ 	.byte	0x3f
	.zero		1


	//   ....[68]....
        /*10dc*/ 	.word	0x00010d00
        /*10e0*/ 	.word	0x00000009
        /*10e4*/ 	.word	0x00000000
        /*10e8*/ 	.short	0x010a
        /*10ea*/ 	.byte	0x3f
	.zero		1


	//   ....[69]....
        /*10ec*/ 	.word	0x00010d50
        /*10f0*/ 	.word	0x00000006
        /*10f4*/ 	.word	0x00000000
        /*10f8*/ 	.short	0x010a
        /*10fa*/ 	.byte	0x3f
	.zero		1


	//   ....[70]....
        /*10fc*/ 	.word	0x00010da0
        /*1100*/ 	.word	0x00000009
        /*1104*/ 	.word	0x00000000
        /*1108*/ 	.short	0x010a
        /*110a*/ 	.byte	0x3f
	.zero		1


	//   ....[71]....
        /*110c*/ 	.word	0x00010df0
        /*1110*/ 	.word	0x00000006
        /*1114*/ 	.word	0x00000000
        /*1118*/ 	.short	0x010a
        /*111a*/ 	.byte	0x3f
	.zero		1


	//   ....[72]....
        /*111c*/ 	.word	0x00010e40
        /*1120*/ 	.word	0x00000009
        /*1124*/ 	.word	0x00000000
        /*1128*/ 	.short	0x010a
        /*112a*/ 	.byte	0x3f
	.zero		1


	//   ....[73]....
        /*112c*/ 	.word	0x00010e90
        /*1130*/ 	.word	0x00000006
        /*1134*/ 	.word	0x00000000
        /*1138*/ 	.short	0x010a
        /*113a*/ 	.byte	0x3f
	.zero		1


	//   ....[74]....
        /*113c*/ 	.word	0x00010ee0
        /*1140*/ 	.word	0x00000009
        /*1144*/ 	.word	0x00000000
        /*1148*/ 	.short	0x010a
        /*114a*/ 	.byte	0x3f
	.zero		1


	//   ....[75]....
        /*114c*/ 	.word	0x00010f30
        /*1150*/ 	.word	0x00000006
        /*1154*/ 	.word	0x00000000
        /*1158*/ 	.short	0x010a
        /*115a*/ 	.byte	0x3f
	.zero		1


	//   ....[76]....
        /*115c*/ 	.word	0x00010f80
        /*1160*/ 	.word	0x00000009
        /*1164*/ 	.word	0x00000000
        /*1168*/ 	.short	0x010a
        /*116a*/ 	.byte	0x3f
	.zero		1


	//   ....[77]....
        /*116c*/ 	.word	0x00010fd0
        /*1170*/ 	.word	0x00000006
        /*1174*/ 	.word	0x00000000
        /*1178*/ 	.short	0x010a
        /*117a*/ 	.byte	0x3f
	.zero		1


	//   ....[78]....
        /*117c*/ 	.word	0x00011020
        /*1180*/ 	.word	0x00000009
        /*1184*/ 	.word	0x00000000
        /*1188*/ 	.short	0x010a
        /*118a*/ 	.byte	0x3f
	.zero		1


	//   ....[79]....
        /*118c*/ 	.word	0x00011070
        /*1190*/ 	.word	0x00000006
        /*1194*/ 	.word	0x00000000
        /*1198*/ 	.short	0x010a
        /*119a*/ 	.byte	0x3f
	.zero		1


	//   ....[80]....
        /*119c*/ 	.word	0x000110c0
        /*11a0*/ 	.word	0x00000009
        /*11a4*/ 	.word	0x00000000
        /*11a8*/ 	.short	0x010a
        /*11aa*/ 	.byte	0x3f
	.zero		1


	//   ....[81]....
        /*11ac*/ 	.word	0x00011110
        /*11b0*/ 	.word	0x00000006
        /*11b4*/ 	.word	0x00000000
        /*11b8*/ 	.short	0x010a
        /*11ba*/ 	.byte	0x3f
	.zero		1


	//   ....[82]....
        /*11bc*/ 	.word	0x00011160
        /*11c0*/ 	.word	0x00000009
        /*11c4*/ 	.word	0x00000000
        /*11c8*/ 	.short	0x010a
        /*11ca*/ 	.byte	0x3f
	.zero		1


	//   ....[83]....
        /*11cc*/ 	.word	0x000111b0
        /*11d0*/ 	.word	0x00000006
        /*11d4*/ 	.word	0x00000000
        /*11d8*/ 	.short	0x010a
        /*11da*/ 	.byte	0x3f
	.zero		1


	//----- nvinfo : EIATTR_NUM_MBARRIERS
	.align		4
.L_30:
        /*11dc*/ 	.byte	0x03, 0x38
        /*11de*/ 	.short	0x0026


	//----- nvinfo : EIATTR_EXIT_INSTR_OFFSETS
	.align		4
        /*11e0*/ 	.byte	0x04, 0x1c
        /*11e2*/ 	.short	(.L_32 - .L_31)


	//   ....[0]....
.L_31:
        /*11e4*/ 	.word	0x00000830


	//   ....[1]....
        /*11e8*/ 	.word	0x00001180


	//   ....[2]....
        /*11ec*/ 	.word	0x0000eba0


	//   ....[3]....
        /*11f0*/ 	.word	0x0000f1f0


	//   ....[4]....
        /*11f4*/ 	.word	0x00010a60


	//----- nvinfo : EIATTR_MAX_THREADS
	.align		4
.L_32:
        /*11f8*/ 	.byte	0x04, 0x05
        /*11fa*/ 	.short	(.L_34 - .L_33)
.L_33:
        /*11fc*/ 	.word	0x00000180
        /*1200*/ 	.word	0x00000001
        /*1204*/ 	.word	0x00000001


	//----- nvinfo : EIATTR_CRS_STACK_SIZE
	.align		4
.L_34:
        /*1208*/ 	.byte	0x04, 0x1e
        /*120a*/ 	.short	(.L_36 - .L_35)
.L_35:
        /*120c*/ 	.word	0x00000000


	//----- nvinfo : EIATTR_CBANK_PARAM_SIZE
	.align		4
.L_36:
        /*1210*/ 	.byte	0x03, 0x19
        /*1212*/ 	.short	0x0470


	//----- nvinfo : EIATTR_PARAM_CBANK
	.align		4
        /*1214*/ 	.byte	0x04, 0x0a
        /*1216*/ 	.short	(.L_38 - .L_37)
	.align		4
.L_37:
        /*1218*/ 	.word	index@(.nv.constant0._ZN7cutlass13device_kernelINS_4gemm6kernel13GemmUniversalIN4cute5tupleIJiiiiEEENS1_10collective13CollectiveMmaINS1_37MainloopSm90TmaGmmaWarpSpecializedFP8ILi18ENS5_IJNS4_1CILi1EEESB_SB_EEENS1_35KernelTmaWarpSpecializedCooperativeEEENS5_IJNSA_ILi256EEENSA_ILi128EEENSA_ILi32EEEEEENS_12float_e4m3_tENS5_IJlSB_lEEESJ_SK_NS4_8TiledMMAINS4_8MMA_AtomIJNS4_4SM904GMMA31MMA_64x128x32_F32E4M3E4M3_SS_TNILNSO_7ScaleInE1ELSQ_1EEEEEENS4_6LayoutINS5_IJNSA_ILi2EEESB_SB_EEENS5_IJSB_NSA_ILi0EEESW_EEEEENS5_IJNS4_10UnderscoreESZ_SZ_EEEEENS4_13SM90_TMA_LOADENS4_14ComposedLayoutINS4_7SwizzleILi1ELi4ELi3EEENS4_18smem_ptr_flag_bitsILi8EEENST_INS5_IJNSA_ILi8EEESH_EEENS5_IJSH_SB_EEEEEEEvNS4_8identityES12_S1C_vS1D_EENS_8epilogue10collective6detail29Sm90TmaWarpSpecializedAdapterINS1G_15DefaultEpilogueISJ_SK_SK_NS1F_6thread17LinearCombinationISJ_Li1EffLNS1K_9ScaleType4KindE0ELNS_15FloatRoundStyleE2ESJ_EENS1_15EpilogueDefaultEEEEEvvEEEEvNT_6ParamsE)
        /*121c*/ 	.short	0x0210
        /*121e*/ 	.short	0x0470


	//----- nvinfo : EIATTR_SW_WAR
	.align		4
.L_38:
        /*1220*/ 	.byte	0x04, 0x36
        /*1222*/ 	.short	(.L_40 - .L_39)
.L_39:
        /*1224*/ 	.word	0x00000008
.L_40:


//--------------------- .nv.callgraph             --------------------------
	.section	.nv.callgraph,"",@"SHT_CUDA_CALLGRAPH"
	.align	4
	.sectionentsize	8
	.align		4
        /*0000*/ 	.word	0x00000000
	.align		4
        /*0004*/ 	.word	0xffffffff
	.align		4
        /*0008*/ 	.word	0x00000000
	.align		4
        /*000c*/ 	.word	0xfffffffe
	.align		4
        /*0010*/ 	.word	0x00000000
	.align		4
        /*0014*/ 	.word	0xfffffffd
	.align		4
        /*0018*/ 	.word	0x00000000
	.align		4
        /*001c*/ 	.word	0xfffffffc


//--------------------- .nv.constant4             --------------------------
	.section	.nv.constant4,"a",@progbits
	.align	8
	.align		8
.nv.constant4:
        /*0000*/ 	.dword	_ZN40_INTERNAL_f8d29b19_4_k_cu_67f39f21_220594cuda3std3__45__cpo5beginE
	.align		8
        /*0008*/ 	.dword	_ZN40_INTERNAL_f8d29b19_4_k_cu_67f39f21_220594cuda3std3__45__cpo3endE
	.align		8
        /*0010*/ 	.dword	_ZN40_INTERNAL_f8d29b19_4_k_cu_67f39f21_220594cuda3std3__45__cpo6cbeginE
	.align		8
        /*0018*/ 	.dword	_ZN40_INTERNAL_f8d29b19_4_k_cu_67f39f21_220594cuda3std3__45__cpo4cendE
	.align		8
        /*0020*/ 	.dword	_ZN40_INTERNAL_f8d29b19_4_k_cu_67f39f21_220594cuda3std3__442_GLOBAL__N__f8d29b19_4_k_cu_67f39f21_220596ignoreE
	.align		8
        /*0028*/ 	.dword	_ZN40_INTERNAL_f8d29b19_4_k_cu_67f39f21_220594cuda3std3__419piecewise_constructE
	.align		8
        /*0030*/ 	.dword	_ZN40_INTERNAL_f8d29b19_4_k_cu_67f39f21_220594cuda3std3__48in_placeE
	.align		8
        /*0038*/ 	.dword	_ZN40_INTERNAL_f8d29b19_4_k_cu_67f39f21_220594cuda3std6ranges3__45__cpo4swapE
	.align		8
        /*0040*/ 	.dword	_ZN40_INTERNAL_f8d29b19_4_k_cu_67f39f21_220594cuda3std6ranges3__45__cpo9iter_moveE
	.align		8
        /*0048*/ 	.dword	_ZN40_INTERNAL_f8d29b19_4_k_cu_67f39f21_220594cute7productE
	.align		8
        /*0050*/ 	.dword	_ZN40_INTERNAL_f8d29b19_4_k_cu_67f39f21_220594cute1_E


//--------------------- .text._ZN7cutlass13device_kernelINS_4gemm6kernel13GemmUniversalIN4cute5tupleIJiiiiEEENS1_10collective13CollectiveMmaINS1_37MainloopSm90TmaGmmaWarpSpecializedFP8ILi18ENS5_IJNS4_1CILi1EEESB_SB_EEENS1_35KernelTmaWarpSpecializedCooperativeEEENS5_IJNSA_ILi256EEENSA_ILi128EEENSA_ILi32EEEEEENS_12float_e4m3_tENS5_IJlSB_lEEESJ_SK_NS4_8TiledMMAINS4_8MMA_AtomIJNS4_4SM904GMMA31MMA_64x128x32_F32E4M3E4M3_SS_TNILNSO_7ScaleInE1ELSQ_1EEEEEENS4_6LayoutINS5_IJNSA_ILi2EEESB_SB_EEENS5_IJSB_NSA_ILi0EEESW_EEEEENS5_IJNS4_10UnderscoreESZ_SZ_EEEEENS4_13SM90_TMA_LOADENS4_14ComposedLayoutINS4_7SwizzleILi1ELi4ELi3EEENS4_18smem_ptr_flag_bitsILi8EEENST_INS5_IJNSA_ILi8EEESH_EEENS5_IJSH_SB_EEEEEEEvNS4_8identityES12_S1C_vS1D_EENS_8epilogue10collective6detail29Sm90TmaWarpSpecializedAdapterINS1G_15DefaultEpilogueISJ_SK_SK_NS1F_6thread17LinearCombinationISJ_Li1EffLNS1K_9ScaleType4KindE0ELNS_15FloatRoundStyleE2ESJ_EENS1_15EpilogueDefaultEEEEEvvEEEEvNT_6ParamsE --------------------------
	.section	.text._ZN7cutlass13device_kernelINS_4gemm6kernel13GemmUniversalIN4cute5tupleIJiiiiEEENS1_10collective13CollectiveMmaINS1_37MainloopSm90TmaGmmaWarpSpecializedFP8ILi18ENS5_IJNS4_1CILi1EEESB_SB_EEENS1_35KernelTmaWarpSpecializedCooperativeEEENS5_IJNSA_ILi256EEENSA_ILi128EEENSA_ILi32EEEEEENS_12float_e4m3_tENS5_IJlSB_lEEESJ_SK_NS4_8TiledMMAINS4_8MMA_AtomIJNS4_4SM904GMMA31MMA_64x128x32_F32E4M3E4M3_SS_TNILNSO_7ScaleInE1ELSQ_1EEEEEENS4_6LayoutINS5_IJNSA_ILi2EEESB_SB_EEENS5_IJSB_NSA_ILi0EEESW_EEEEENS5_IJNS4_10UnderscoreESZ_SZ_EEEEENS4_13SM90_TMA_LOADENS4_14ComposedLayoutINS4_7SwizzleILi1ELi4ELi3EEENS4_18smem_ptr_flag_bitsILi8EEENST_INS5_IJNSA_ILi8EEESH_EEENS5_IJSH_SB_EEEEEEEvNS4_8identityES12_S1C_vS1D_EENS_8epilogue10collective6detail29Sm90TmaWarpSpecializedAdapterINS1G_15DefaultEpilogueISJ_SK_SK_NS1F_6thread17LinearCombinationISJ_Li1EffLNS1K_9ScaleType4KindE0ELNS_15FloatRoundStyleE2ESJ_EENS1_15EpilogueDefaultEEEEEvvEEEEvNT_6ParamsE,"ax",@progbits
	.align	128
.text._ZN7cutlass13device_kernelINS_4gemm6kernel13GemmUniversalIN4cute5tupleIJiiiiEEENS1_10collective13CollectiveMmaINS1_37MainloopSm90TmaGmmaWarpSpecializedFP8ILi18ENS5_IJNS4_1CILi1EEESB_SB_EEENS1_35KernelTmaWarpSpecializedCooperativeEEENS5_IJNSA_ILi256EEENSA_ILi128EEENSA_ILi32EEEEEENS_12float_e4m3_tENS5_IJlSB_lEEESJ_SK_NS4_8TiledMMAINS4_8MMA_AtomIJNS4_4SM904GMMA31MMA_64x128x32_F32E4M3E4M3_SS_TNILNSO_7ScaleInE1ELSQ_1EEEEEENS4_6LayoutINS5_IJNSA_ILi2EEESB_SB_EEENS5_IJSB_NSA_ILi0EEESW_EEEEENS5_IJNS4_10UnderscoreESZ_SZ_EEEEENS4_13SM90_TMA_LOADENS4_14ComposedLayoutINS4_7SwizzleILi1ELi4ELi3EEENS4_18smem_ptr_flag_bitsILi8EEENST_INS5_IJNSA_ILi8EEESH_EEENS5_IJSH_SB_EEEEEEEvNS4_8identityES12_S1C_vS1D_EENS_8epilogue10collective6detail29Sm90TmaWarpSpecializedAdapterINS1G_15DefaultEpilogueISJ_SK_SK_NS1F_6thread17LinearCombinationISJ_Li1EffLNS1K_9ScaleType4KindE0ELNS_15FloatRoundStyleE2ESJ_EENS1_15EpilogueDefaultEEEEEvvEEEEvNT_6ParamsE:
        .type           _ZN7cutlass13device_kernelINS_4gemm6kernel13GemmUniversalIN4cute5tupleIJiiiiEEENS1_10collective13CollectiveMmaINS1_37MainloopSm90TmaGmmaWarpSpecializedFP8ILi18ENS5_IJNS4_1CILi1EEESB_SB_EEENS1_35KernelTmaWarpSpecializedCooperativeEEENS5_IJNSA_ILi256EEENSA_ILi128EEENSA_ILi32EEEEEENS_12float_e4m3_tENS5_IJlSB_lEEESJ_SK_NS4_8TiledMMAINS4_8MMA_AtomIJNS4_4SM904GMMA31MMA_64x128x32_F32E4M3E4M3_SS_TNILNSO_7ScaleInE1ELSQ_1EEEEEENS4_6LayoutINS5_IJNSA_ILi2EEESB_SB_EEENS5_IJSB_NSA_ILi0EEESW_EEEEENS5_IJNS4_10UnderscoreESZ_SZ_EEEEENS4_13SM90_TMA_LOADENS4_14ComposedLayoutINS4_7SwizzleILi1ELi4ELi3EEENS4_18smem_ptr_flag_bitsILi8EEENST_INS5_IJNSA_ILi8EEESH_EEENS5_IJSH_SB_EEEEEEEvNS4_8identityES12_S1C_vS1D_EENS_8epilogue10collective6detail29Sm90TmaWarpSpecializedAdapterINS1G_15DefaultEpilogueISJ_SK_SK_NS1F_6thread17LinearCombinationISJ_Li1EffLNS1K_9ScaleType4KindE0ELNS_15FloatRoundStyleE2ESJ_EENS1_15EpilogueDefaultEEEEEvvEEEEvNT_6ParamsE,@function
        .size           _ZN7cutlass13device_kernelINS_4gemm6kernel13GemmUniversalIN4cute5tupleIJiiiiEEENS1_10collective13CollectiveMmaINS1_37MainloopSm90TmaGmmaWarpSpecializedFP8ILi18ENS5_IJNS4_1CILi1EEESB_SB_EEENS1_35KernelTmaWarpSpecializedCooperativeEEENS5_IJNSA_ILi256EEENSA_ILi128EEENSA_ILi32EEEEEENS_12float_e4m3_tENS5_IJlSB_lEEESJ_SK_NS4_8TiledMMAINS4_8MMA_AtomIJNS4_4SM904GMMA31MMA_64x128x32_F32E4M3E4M3_SS_TNILNSO_7ScaleInE1ELSQ_1EEEEEENS4_6LayoutINS5_IJNSA_ILi2EEESB_SB_EEENS5_IJSB_NSA_ILi0EEESW_EEEEENS5_IJNS4_10UnderscoreESZ_SZ_EEEEENS4_13SM90_TMA_LOADENS4_14ComposedLayoutINS4_7SwizzleILi1ELi4ELi3EEENS4_18smem_ptr_flag_bitsILi8EEENST_INS5_IJNSA_ILi8EEESH_EEENS5_IJSH_SB_EEEEEEEvNS4_8identityES12_S1C_vS1D_EENS_8epilogue10collective6detail29Sm90TmaWarpSpecializedAdapterINS1G_15DefaultEpilogueISJ_SK_SK_NS1F_6thread17LinearCombinationISJ_Li1EffLNS1K_9ScaleType4KindE0ELNS_15FloatRoundStyleE2ESJ_EENS1_15EpilogueDefaultEEEEEvvEEEEvNT_6ParamsE,(.L_x_358 - _ZN7cutlass13device_kernelINS_4gemm6kernel13GemmUniversalIN4cute5tupleIJiiiiEEENS1_10collective13CollectiveMmaINS1_37MainloopSm90TmaGmmaWarpSpecializedFP8ILi18ENS5_IJNS4_1CILi1EEESB_SB_EEENS1_35KernelTmaWarpSpecializedCooperativeEEENS5_IJNSA_ILi256EEENSA_ILi128EEENSA_ILi32EEEEEENS_12float_e4m3_tENS5_IJlSB_lEEESJ_SK_NS4_8TiledMMAINS4_8MMA_AtomIJNS4_4SM904GMMA31MMA_64x128x32_F32E4M3E4M3_SS_TNILNSO_7ScaleInE1ELSQ_1EEEEEENS4_6LayoutINS5_IJNSA_ILi2EEESB_SB_EEENS5_IJSB_NSA_ILi0EEESW_EEEEENS5_IJNS4_10UnderscoreESZ_SZ_EEEEENS4_13SM90_TMA_LOADENS4_14ComposedLayoutINS4_7SwizzleILi1ELi4ELi3EEENS4_18smem_ptr_flag_bitsILi8EEENST_INS5_IJNSA_ILi8EEESH_EEENS5_IJSH_SB_EEEEEEEvNS4_8identityES12_S1C_vS1D_EENS_8epilogue10collective6detail29Sm90TmaWarpSpecializedAdapterINS1G_15DefaultEpilogueISJ_SK_SK_NS1F_6thread17LinearCombinationISJ_Li1EffLNS1K_9ScaleType4KindE0ELNS_15FloatRoundStyleE2ESJ_EENS1_15EpilogueDefaultEEEEEvvEEEEvNT_6ParamsE)
        .other          _ZN7cutlass13device_kernelINS_4gemm6kernel13GemmUniversalIN4cute5tupleIJiiiiEEENS1_10collective13CollectiveMmaINS1_37MainloopSm90TmaGmmaWarpSpecializedFP8ILi18ENS5_IJNS4_1CILi1EEESB_SB_EEENS1_35KernelTmaWarpSpecializedCooperativeEEENS5_IJNSA_ILi256EEENSA_ILi128EEENSA_ILi32EEEEEENS_12float_e4m3_tENS5_IJlSB_lEEESJ_SK_NS4_8TiledMMAINS4_8MMA_AtomIJNS4_4SM904GMMA31MMA_64x128x32_F32E4M3E4M3_SS_TNILNSO_7ScaleInE1ELSQ_1EEEEEENS4_6LayoutINS5_IJNSA_ILi2EEESB_SB_EEENS5_IJSB_NSA_ILi0EEESW_EEEEENS5_IJNS4_10UnderscoreESZ_SZ_EEEEENS4_13SM90_TMA_LOADENS4_14ComposedLayoutINS4_7SwizzleILi1ELi4ELi3EEENS4_18smem_ptr_flag_bitsILi8EEENST_INS5_IJNSA_ILi8EEESH_EEENS5_IJSH_SB_EEEEEEEvNS4_8identityES12_S1C_vS1D_EENS_8epilogue10collective6detail29Sm90TmaWarpSpecializedAdapterINS1G_15DefaultEpilogueISJ_SK_SK_NS1F_6thread17LinearCombinationISJ_Li1EffLNS1K_9ScaleType4KindE0ELNS_15FloatRoundStyleE2ESJ_EENS1_15EpilogueDefaultEEEEEvvEEEEvNT_6ParamsE,@"STO_CUDA_ENTRY STV_DEFAULT"
_ZN7cutlass13device_kernelINS_4gemm6kernel13GemmUniversalIN4cute5tupleIJiiiiEEENS1_10collective13CollectiveMmaINS1_37MainloopSm90TmaGmmaWarpSpecializedFP8ILi18ENS5_IJNS4_1CILi1EEESB_SB_EEENS1_35KernelTmaWarpSpecializedCooperativeEEENS5_IJNSA_ILi256EEENSA_ILi128EEENSA_ILi32EEEEEENS_12float_e4m3_tENS5_IJlSB_lEEESJ_SK_NS4_8TiledMMAINS4_8MMA_AtomIJNS4_4SM904GMMA31MMA_64x128x32_F32E4M3E4M3_SS_TNILNSO_7ScaleInE1ELSQ_1EEEEEENS4_6LayoutINS5_IJNSA_ILi2EEESB_SB_EEENS5_IJSB_NSA_ILi0EEESW_EEEEENS5_IJNS4_10UnderscoreESZ_SZ_EEEEENS4_13SM90_TMA_LOADENS4_14ComposedLayoutINS4_7SwizzleILi1ELi4ELi3EEENS4_18smem_ptr_flag_bitsILi8EEENST_INS5_IJNSA_ILi8EEESH_EEENS5_IJSH_SB_EEEEEEEvNS4_8identityES12_S1C_vS1D_EENS_8epilogue10collective6detail29Sm90TmaWarpSpecializedAdapterINS1G_15DefaultEpilogueISJ_SK_SK_NS1F_6thread17LinearCombinationISJ_Li1EffLNS1K_9ScaleType4KindE0ELNS_15FloatRoundStyleE2ESJ_EENS1_15EpilogueDefaultEEEEEvvEEEEvNT_6ParamsE:
[----:B------:R-:W0:Y:S02]  /*0000*/  LDC R1, c[0x0][0x28] ;  /* 0x00000a00ff017b82 */ /* 0x000e240000000800 */
[----:B0-----:R-:W-:Y:S01]  /*0010*/  VIADD R1, R1, 0xffffff00 ;  /* 0xffffff0001017836 */ /* 0x001fe20000000000 */
[----:B------:R-:W0:Y:S01]  /*0020*/  S2R R2, SR_TID.X ;  /* 0x0000000000027919 */ /* 0x000e220000002100 */
[----:B------:R-:W-:Y:S01]  /*0030*/  ELECT P0, URZ, PT ;  /* 0x00000000003f782f */ /* 0x000fe20003800000 */
[----:B------:R-:W-:Y:S01]  /*0040*/  BSSY B0, `(.L_x_0) ;  /* 0x0000015000007945 */ /* 0x000fe20003800000 */
[--C-:B0-----:R-:W-:Y:S02]  /*0050*/  SHF.R.U32.HI R0, RZ, 0x5, R2.reuse ;  /* 0x00000005ff007819 */ /* 0x101fe40000011602 */
[----:B------:R-:W-:-:S03]  /*0060*/  SHF.R.U32.HI R2, RZ, 0x7, R2 ;  /* 0x00000007ff027819 */ /* 0x000fc60000011602 */
[----:B------:R-:W0:Y:S04]  /*0070*/  SHFL.IDX PT, R3, R0, RZ, 0x1f ;  /* 0x00001fff00037589 */ /* 0x000e2800000e0000 */
[----:B------:R-:W1:Y:S01]  /*0080*/  SHFL.IDX PT, R2, R2, RZ, 0x1f ;  /* 0x00001fff02027589 */ /* 0x000e6200000e0000 */
[----:B0-----:R-:W-:Y:S02]  /*0090*/  R2UR UR4, R3 ;  /* 0x00000000030472ca */ /* 0x001fe400000e0000 */
[----:B-1----:R-:W-:-:S11]  /*00a0*/  R2UR UR6, R2 ;  /* 0x00000000020672ca */ /* 0x002fd600000e0000 */
[----:B------:R-:W-:Y:S02]  /*00b0*/  USHF.R.S32.HI UR5, URZ, 0x1f, UR4 ;  /* 0x0000001f3f057899 */ /* 0x000fe40008011404 */
[----:B------:R-:W-:Y:S02]  /*00c0*/  ISETP.NE.OR P0, PT, RZ, UR4, !P0 ;  /* 0x00000004ff007c0c */ /* 0x000fe4000c705670 */
[----:B------:R-:W-:-:S04]  /*00d0*/  ULEA.HI UR5, UR5, UR4, URZ, 0x2 ;  /* 0x0000000405057291 */ /* 0x000fc8000f8f103f */
[----:B------:R-:W-:-:S04]  /*00e0*/  ULOP3.LUT UR5, UR5, 0xfffffffc, URZ, 0xc0, !UPT ;  /* 0xfffffffc05057892 */ /* 0x000fc8000f8ec03f */
[----:B------:R-:W-:-:S03]  /*00f0*/  UIADD3 UR8, UR4, -UR5, URZ ;  /* 0x8000000504087290 */ /* 0x000fc6000fffe03f */
[----:B------:R-:W-:Y:S09]  /*0100*/  @P0 BRA `(.L_x_1) ;  /* 0x0000000000200947 */ /* 0x000ff20003800000 */
[----:B------:R-:W-:Y:S02]  /*0110*/  ULDC.64 UR4, c[0x0][0x198] ;  /* 0x0000660000047ab9 */ /* 0x000fe40000000a00 */
[----:B------:R-:W-:Y:S02]  /*0120*/  UIADD3 UR10, UP0, UR4, 0xf0, URZ ;  /* 0x000000f0040a7890 */ /* 0x000fe4000ff1e03f */
[----:B------:R-:W-:Y:S02]  /*0130*/  UIADD3 UR4, UP1, UR4, 0x1f0, URZ ;  /* 0x000001f004047890 */ /* 0x000fe4000ff3e03f */
[----:B------:R-:W-:Y:S02]  /*0140*/  UIADD3.X UR11, URZ, UR5, URZ, UP0, !UPT ;  /* 0x000000053f0b7290 */ /* 0x000fe400087fe43f */
[----:B------:R-:W-:-:S07]  /*0150*/  UIADD3.X UR5, URZ, UR5, URZ, UP1, !UPT ;  /* 0x000000053f057290 */ /* 0x000fce0008ffe43f */
[----:B------:R0:W-:Y:S02]  /*0160*/  UTMACCTL.PF [UR10] ;  /* 0x000000000a0079b9 */ /* 0x0001e40008040000 */
[----:B------:R0:W-:Y:S02]  /*0170*/  UTMACCTL.PF [UR4] ;  /* 0x00000000040079b9 */ /* 0x0001e40008040000 */
[----:B0-----:R-:W-:Y:S01]  /*0180*/  NOP ;  /* 0x0000000000007918 */ /* 0x001fe20000000000 */
.L_x_1:
[----:B------:R-:W-:Y:S05]  /*0190*/  BSYNC B0 ;  /* 0x0000000000007941 */ /* 0x000fea0003800000 */
.L_x_0:
[----:B------:R-:W0:Y:S01]  /*01a0*/  SHFL.IDX PT, R2, R0, RZ, 0x1f ;  /* 0x00001fff00027589 */ /* 0x000e2200000e0000 */
[----:B------:R-:W-:Y:S01]  /*01b0*/  UISETP.NE.AND UP0, UPT, UR8, 0x3, UPT ;  /* 0x000000030800788c */ /* 0x000fe2000bf05270 */
[----:B------:R-:W-:Y:S01]  /*01c0*/  ISETP.NE.AND P1, PT, RZ, UR6, PT ;  /* 0x00000006ff007c0c */ /* 0x000fe2000bf25270 */
[----:B------:R-:W-:Y:S02]  /*01d0*/  UIADD3 UR10, UR6, -0x1, URZ ;  /* 0xffffffff060a7890 */ /* 0x000fe4000fffe03f */
[----:B------:R-:W-:Y:S02]  /*01e0*/  UISETP.EQ.OR UP0, UPT, UR8, URZ, !UP0 ;  /* 0x0000003f0800728c */ /* 0x000fe4000c702670 */
[----:B------:R-:W-:Y:S02]  /*01f0*/  UISETP.GE.U32.AND UP1, UPT, UR10, 0x2, UPT ;  /* 0x000000020a00788c */ /* 0x000fe4000bf26070 */
[----:B------:R-:W-:-:S04]  /*0200*/  UISETP.EQ.AND UP0, UPT, UR6, URZ, UP0 ;  /* 0x0000003f0600728c */ /* 0x000fc80008702270 */
[----:B------:R-:W-:-:S04]  /*0210*/  USEL UR13, URZ, 0x1, !UP0 ;  /* 0x000000013f0d7887 */ /* 0x000fc8000c000000 */
[----:B------:R-:W-:Y:S01]  /*0220*/  USEL UR13, UR13, 0x2, UP1 ;  /* 0x000000020d0d7887 */ /* 0x000fe20008800000 */
[----:B0-----:R-:W-:-:S13]  /*0230*/  ISETP.NE.AND P0, PT, R2, RZ, PT ;  /* 0x000000ff0200720c */ /* 0x001fda0003f05270 */
[----:B------:R-:W-:Y:S05]  /*0240*/  @P0 BRA `(.L_x_2) ;  /* 0x0000000000d40947 */ /* 0x000fea0003800000 */
[----:B------:R-:W-:Y:S01]  /*0250*/  ELECT P0, URZ, PT ;  /* 0x00000000003f782f */ /* 0x000fe20003800000 */
[----:B------:R-:W-:-:S12]  /*0260*/  BSSY B0, `(.L_x_2) ;  /* 0x0000033000007945 */ /* 0x000fd80003800000 */
[----:B------:R-:W-:Y:S05]  /*0270*/  @!P0 BRA `(.L_x_3) ;  /* 0x0000000000c48947 */ /* 0x000fea0003800000 */
[----:B------:R-:W0:Y:S01]  /*0280*/  S2UR UR9, SR_CgaCtaId ;  /* 0x00000000000979c3 */ /* 0x000e220000008800 */
[----:B------:R-:W-:Y:S01]  /*0290*/  UMOV UR4, 0x400 ;  /* 0x0000040000047882 */ /* 0x000fe20000000000 */
[----:B------:R-:W-:Y:S01]  /*02a0*/  UMOV UR5, 0x1 ;  /* 0x0000000100057882 */ /* 0x000fe20000000000 */
[----:B------:R-:W-:Y:S02]  /*02b0*/  UMOV UR6, 0x100 ;  /* 0x0000010000067882 */ /* 0x000fe40000000000 */
[----:B------:R-:W-:-:S04]  /*02c0*/  UIADD3 UR6, -UR6, 0x100000, URZ ;  /* 0x0010000006067890 */ /* 0x000fc8000fffe13f */
[----:B------:R-:W-:Y:S02]  /*02d0*/  USHF.L.U32 UR7, UR6, 0xb, URZ ;  /* 0x0000000b06077899 */ /* 0x000fe4000800063f */
[----:B------:R-:W-:Y:S02]  /*02e0*/  USHF.L.U32 UR6, UR6, 0x1, URZ ;  /* 0x0000000106067899 */ /* 0x000fe4000800063f */
[----:B0-----:R-:W-:Y:S02]  /*02f0*/  ULEA UR9, UR9, UR4, 0x18 ;  /* 0x0000000409097291 */ /* 0x001fe4000f8ec03f */
[----:B------:R-:W-:-:S04]  /*0300*/  UIADD3 UR4, -UR5, 0x100000, URZ ;  /* 0x0010000005047890 */ /* 0x000fc8000fffe13f */
[----:B------:R-:W-:Y:S02]  /*0310*/  USHF.L.U32 UR5, UR4, 0xb, URZ ;  /* 0x0000000b04057899 */ /* 0x000fe4000800063f */
[----:B------:R-:W-:Y:S01]  /*0320*/  USHF.L.U32 UR4, UR4, 0x1, URZ ;  /* 0x0000000104047899 */ /* 0x000fe2000800063f */
[----:B------:R-:W0:Y:S11]  /*0330*/  FENCE.VIEW.ASYNC.S ;  /* 0x00000000000073c6 */ /* 0x000e360000000000 */
[----:B0-----:R0:W1:Y:S01]  /*0340*/  SYNCS.EXCH.64 URZ, [UR9], UR4 ;  /* 0x00000004093f75b2 */ /* 0x0010620008000100 */
[----:B------:R0:W2:Y:S01]  /*0350*/  SYNCS.EXCH.64 URZ, [UR9+0x90], UR6 ;  /* 0x00009006093f75b2 */ /* 0x0000a20008000100 */
[----:B------:R0:W3:Y:S01]  /*0360*/  SYNCS.EXCH.64 URZ, [UR9+0x8], UR4 ;  /* 0x00000804093f75b2 */ /* 0x0000e20008000100 */
[----:B------:R0:W4:Y:S01]  /*0370*/  SYNCS.EXCH.64 URZ, [UR9+0x98], UR6 ;  /* 0x00009806093f75b2 */ /* 0x0001220008000100 */
[----:B------:R0:W0:Y:S01]  /*0380*/  SYNCS.EXCH.64 URZ, [UR9+0x10], UR4 ;  /* 0x00001004093f75b2 */ /* 0x0000220008000100 */
        /* <DEDUP_REMOVED lines=31> */
[----:B-1234-:R-:W-:Y:S01]  /*0580*/  NOP ;  /* 0x0000000000007918 */ /* 0x01efe20000000000 */
.L_x_3:
[----:B0-----:R-:W-:Y:S05]  /*0590*/  BSYNC B0 ;  /* 0x0000000000007941 */ /* 0x001fea0003800000 */
.L_x_2:
[----:B------:R-:W0:Y:S01]  /*05a0*/  SHFL.IDX PT, R0, R0, RZ, 0x1f ;  /* 0x00001fff00007589 */ /* 0x000e2200000e0000 */
[----:B------:R-:W1:Y:S01]  /*05b0*/  LDC R2, c[0x0][0x65c] ;  /* 0x00019700ff027b82 */ /* 0x000e620000000800 */
[----:B------:R-:W-:Y:S01]  /*05c0*/  ELECT P0, URZ, PT ;  /* 0x00000000003f782f */ /* 0x000fe20003800000 */
[----:B------:R-:W-:Y:S01]  /*05d0*/  IMAD.MOV.U32 R3, RZ, RZ, RZ ;  /* 0x000000ffff037224 */ /* 0x000fe200078e00ff */
[----:B------:R-:W-:Y:S01]  /*05e0*/  UMOV UR4, 0x20 ;  /* 0x0000002000047882 */ /* 0x000fe20000000000 */
[----:B------:R-:W-:Y:S01]  /*05f0*/  NOP ;  /* 0x0000000000007918 */ /* 0x000fe20000000000 */
[----:B------:R-:W-:Y:S01]  /*0600*/  NOP ;  /* 0x0000000000007918 */ /* 0x000fe20000000000 */
[----:B0-----:R-:W-:Y:S02]  /*0610*/  ISETP.NE.OR P0, PT, R0, RZ, !P0 ;  /* 0x000000ff0000720c */ /* 0x001fe40004705670 */
[----:B-1----:R-:W-:Y:S01]  /*0620*/  ISETP.NE.AND P4, PT, R2, 0x1, PT ;  /* 0x000000010200780c */ /* 0x002fe20003f85270 */
[----:B------:R-:W0:Y:S01]  /*0630*/  S2R R0, SR_CTAID.Y ;  /* 0x0000000000007919 */ /* 0x000e220000002600 */
[----:B------:R-:W1:Y:S09]  /*0640*/  S2R R2, SR_CTAID.X ;  /* 0x0000000000027919 */ /* 0x000e720000002500 */
[----:B------:R-:W-:Y:S01]  /*0650*/  VOTEU.ALL UP0, P0 ;  /* 0x00000000003f7886 */ /* 0x000fe20000000000 */
[----:B------:R-:W-:Y:S01]  /*0660*/  VOTEU.ALL UP1, P0 ;  /* 0x00000000003f7886 */ /* 0x000fe20000020000 */
[----:B------:R-:W1:Y:S01]  /*0670*/  @P4 LDC R7, c[0x0][0x10] ;  /* 0x00000400ff074b82 */ /* 0x000e620000000800 */
[----:B------:R-:W-:-:S02]  /*0680*/  @P4 IMAD.MOV.U32 R5, RZ, RZ, RZ ;  /* 0x000000ffff054224 */ /* 0x000fc400078e00ff */
[----:B------:R-:W-:Y:S01]  /*0690*/  @P4 IMAD.MOV.U32 R11, RZ, RZ, RZ ;  /* 0x000000ffff0b4224 */ /* 0x000fe200078e00ff */
[----:B------:R-:W-:Y:S01]  /*06a0*/  @!UP0 UMOV UR6, 0x400 ;  /* 0x0000040000068882 */ /* 0x000fe20000000000 */
[----:B------:R-:W-:-:S04]  /*06b0*/  @!UP0 UIADD3 UR4, -UR4, 0x100000, URZ ;  /* 0x0010000004048890 */ /* 0x000fc8000fffe13f */
[----:B------:R-:W-:Y:S02]  /*06c0*/  @!UP0 USHF.L.U32 UR5, UR4, 0xb, URZ ;  /* 0x0000000b04058899 */ /* 0x000fe4000800063f */
[----:B------:R-:W-:Y:S01]  /*06d0*/  @!UP0 USHF.L.U32 UR4, UR4, 0x1, URZ ;  /* 0x0000000104048899 */ /* 0x000fe2000800063f */
[----:B------:R-:W2:Y:S08]  /*06e0*/  @!P4 LDC R9, c[0x0][0xc] ;  /* 0x00000300ff09cb82 */ /* 0x000eb00000000800 */
[----:B------:R-:W3:Y:S01]  /*06f0*/  @!UP0 S2UR UR7, SR_CgaCtaId ;  /* 0x00000000000789c3 */ /* 0x000ee20000008800 */
[----:B0-----:R-:W-:-:S04]  /*0700*/  @P4 IMAD.MOV.U32 R4, RZ, RZ, R0 ;  /* 0x000000ffff044224 */ /* 0x001fc800078e0000 */
[----:B-1----:R-:W-:-:S04]  /*0710*/  @P4 IMAD.WIDE.U32 R6, R2, R7, R4 ;  /* 0x0000000702064225 */ /* 0x002fc800078e0004 */
[----:B------:R-:W-:Y:S02]  /*0720*/  @P4 IMAD.MOV.U32 R16, RZ, RZ, R6 ;  /* 0x000000ffff104224 */ /* 0x000fe400078e0006 */
[----:B------:R-:W-:Y:S02]  /*0730*/  @P4 IMAD.IADD R17, R7, 0x1, R11 ;  /* 0x0000000107114824 */ /* 0x000fe400078e020b */
[----:B--2---:R-:W-:-:S04]  /*0740*/  @!P4 IMAD.WIDE.U32 R4, R9, R0, R2 ;  /* 0x000000000904c225 */ /* 0x004fc800078e0002 */
[----:B------:R-:W-:Y:S02]  /*0750*/  @!P4 IMAD.MOV.U32 R16, RZ, RZ, R4 ;  /* 0x000000ffff10c224 */ /* 0x000fe400078e0004 */
[----:B------:R-:W-:Y:S01]  /*0760*/  @!P4 IMAD.MOV.U32 R17, RZ, RZ, R5 ;  /* 0x000000ffff11c224 */ /* 0x000fe200078e0005 */
[----:B---3--:R-:W-:Y:S02]  /*0770*/  @!UP0 ULEA UR6, UR7, UR6, 0x18 ;  /* 0x0000000607068291 */ /* 0x008fe4000f8ec03f */
[----:B------:R0:W-:Y:S01]  /*0780*/  STL [R1+0x7c], R16 ;  /* 0x00007c1001007387 */ /* 0x0001e20000100800 */
[----:B------:R-:W-:-:S03]  /*0790*/  VOTEU.ALL UP0, P0 ;  /* 0x00000000003f7886 */ /* 0x000fc60000000000 */
[----:B------:R0:W-:Y:S04]  /*07a0*/  STL [R1+0x78], R17 ;  /* 0x0000781101007387 */ /* 0x0001e80000100800 */
[----:B------:R-:W1:Y:S02]  /*07b0*/  FENCE.VIEW.ASYNC.S ;  /* 0x00000000000073c6 */ /* 0x000e640000000000 */
[----:B-1----:R0:W1:Y:S01]  /*07c0*/  @!UP0 SYNCS.EXCH.64 URZ, [UR6+0x130], UR4 ;  /* 0x00013004063f85b2 */ /* 0x0020620008000100 */
[----:B------:R0:W1:Y:S01]  /*07d0*/  @!UP1 SYNCS.EXCH.64 URZ, [UR6+0x138], UR4 ;  /* 0x00013804063f95b2 */ /* 0x0000620008000100 */
[----:B------:R-:W-:Y:S01]  /*07e0*/  NOP ;  /* 0x0000000000007918 */ /* 0x000fe20000000000 */
[----:B-1----:R-:W-:Y:S06]  /*07f0*/  BAR.SYNC.DEFER_BLOCKING 0x0 ;  /* 0x0000000000007b1d */ /* 0x002fec0000010000 */
[----:B0-----:R-:W-:Y:S05]  /*0800*/  @!P1 BRA `(.L_x_4) ;  /* 0x000000e000e89947 */ /* 0x001fea0003800000 */
[----:B------:R-:W-:-:S06]  /*0810*/  UISETP.GT.U32.AND UP0, UPT, UR10, 0x1, UPT ;  /* 0x000000010a00788c */ /* 0x000fcc000bf04070 */
[----:B------:R-:W-:-:S13]  /*0820*/  PLOP3.LUT P0, PT, PT, PT, UP0, 0x80, 0x0 ;  /* 0x000000000000781c */ /* 0x000fda0003f0f008 */
[----:B------:R-:W-:Y:S05]  /*0830*/  @P0 EXIT ;  /* 0x000000000000094d */ /* 0x000fea0003800000 */
[----:B------:R-:W-:Y:S01]  /*0840*/  IMAD.MOV.U32 R6, RZ, RZ, -0x1 ;  /* 0xffffffffff067424 */ /* 0x000fe200078e00ff */
[----:B------:R-:W-:Y:S01]  /*0850*/  ULDC.64 UR4, c[0x0][0x650] ;  /* 0x0001940000047ab9 */ /* 0x000fe20000000a00 */
[----:B------:R-:W-:Y:S01]  /*0860*/  IMAD.MOV.U32 R5, RZ, RZ, -0x1 ;  /* 0xffffffffff057424 */ /* 0x000fe200078e00ff */
[----:B------:R-:W-:Y:S01]  /*0870*/  ISETP.GE.U32.AND P0, PT, R16, UR4, PT ;  /* 0x0000000410007c0c */ /* 0x000fe2000bf06070 */
[----:B------:R-:W-:Y:S01]  /*0880*/  UMOV UR22, 0xffffffff ;  /* 0xffffffff00167882 */ /* 0x000fe20000000000 */
[----:B------:R0:W-:Y:S01]  /*0890*/  STL [R1+0x84], R6 ;  /* 0x0000840601007387 */ /* 0x0001e20000100800 */
[----:B------:R-:W-:Y:S02]  /*08a0*/  PRMT R4, RZ, 0x7610, R4 ;  /* 0x00007610ff047816 */ /* 0x000fe40000000004 */
[----:B------:R-:W-:Y:S01]  /*08b0*/  ISETP.GE.U32.AND.EX P0, PT, R17, UR5, PT, P0 ;  /* 0x0000000511007c0c */ /* 0x000fe2000bf06100 */
[----:B------:R0:W-:-:S12]  /*08c0*/  STL [R1+0x80], R5 ;  /* 0x0000800501007387 */ /* 0x0001d80000100800 */
[----:B0-----:R-:W-:Y:S05]  /*08d0*/  @P0 BRA `(.L_x_5) ;  /* 0x0000000400680947 */ /* 0x001fea0003800000 */
[----:B------:R-:W0:Y:S01]  /*08e0*/  LDC.64 R12, c[0x0][0x628] ;  /* 0x00018a00ff0c7b82 */ /* 0x000e220000000a00 */
[----:B------:R-:W-:Y:S02]  /*08f0*/  IMAD.MOV.U32 R4, RZ, RZ, R16 ;  /* 0x000000ffff047224 */ /* 0x000fe400078e0010 */
[----:B------:R-:W-:-:S05]  /*0900*/  IMAD.MOV.U32 R5, RZ, RZ, R17 ;  /* 0x000000ffff057224 */ /* 0x000fca00078e0011 */
[----:B------:R-:W1:Y:S08]  /*0910*/  LDC R10, c[0x0][0x630] ;  /* 0x00018c00ff0a7b82 */ /* 0x000e700000000800 */
[----:B------:R-:W2:Y:S01]  /*0920*/  LDC.64 R14, c[0x0][0x620] ;  /* 0x00018800ff0e7b82 */ /* 0x000ea20000000a00 */
[----:B0-----:R-:W-:-:S04]  /*0930*/  ISETP.NE.U32.AND P0, PT, R12, RZ, PT ;  /* 0x000000ff0c00720c */ /* 0x001fc80003f05070 */
[----:B------:R-:W-:-:S13]  /*0940*/  ISETP.NE.AND.EX P0, PT, R13, RZ, PT, P0 ;  /* 0x000000ff0d00720c */ /* 0x000fda0003f05300 */
[----:B-12---:R-:W-:Y:S05]  /*0950*/  @!P0 BRA `(.L_x_6) ;  /* 0x0000000000288947 */ /* 0x006fea0003800000 */
[----:B------:R-:W0:Y:S02]  /*0960*/  LDC R9, c[0x0][0x634] ;  /* 0x00018d00ff097b82 */ /* 0x000e240000000800 */
[----:B0-----:R-:W-:-:S05]  /*0970*/  IADD3 R9, P0, R16, R9, RZ ;  /* 0x0000000910097210 */ /* 0x001fca0007f1e0ff */
[----:B------:R-:W-:-:S04]  /*0980*/  IMAD.X R11, RZ, RZ, R17, P0 ;  /* 0x000000ffff0b7224 */ /* 0x000fc800000e0611 */
[----:B------:R-:W-:-:S04]  /*0990*/  IMAD.WIDE.U32 R4, R11, R12, RZ ;  /* 0x0000000c0b047225 */ /* 0x000fc800078e00ff */
[----:B------:R-:W-:-:S04]  /*09a0*/  IMAD.WIDE.U32 R6, P0, R9, R13, R4 ;  /* 0x0000000d09067225 */ /* 0x000fc80007800004 */
[----:B------:R-:W-:-:S04]  /*09b0*/  IMAD.WIDE.U32 R4, R9, R12, RZ ;  /* 0x0000000c09047225 */ /* 0x000fc800078e00ff */
[----:B------:R-:W-:Y:S01]  /*09c0*/  IMAD.X R9, RZ, RZ, RZ, P0 ;  /* 0x000000ffff097224 */ /* 0x000fe200000e06ff */
[----:B------:R-:W-:Y:S01]  /*09d0*/  IADD3 RZ, P0, R5, R6, RZ ;  /* 0x0000000605ff7210 */ /* 0x000fe20007f1e0ff */
[----:B------:R-:W-:-:S04]  /*09e0*/  IMAD.MOV.U32 R8, RZ, RZ, R7 ;  /* 0x000000ffff087224 */ /* 0x000fc800078e0007 */
[----:B------:R-:W-:-:S08]  /*09f0*/  IMAD.WIDE.U32.X R4, R11, R13, R8, P0 ;  /* 0x0000000d0b047225 */ /* 0x000fd000000e0408 */
.L_x_6:
[-CC-:B------:R-:W-:Y:S01]  /*0a00*/  SHF.R.U64 R24, R4, R10.reuse, R5.reuse ;  /* 0x0000000a04187219 */ /* 0x180fe20000001205 */
[----:B------:R-:W0:Y:S01]  /*0a10*/  LDC R8, c[0x0][0x618] ;  /* 0x00018600ff087b82 */ /* 0x000e220000000800 */
[----:B------:R-:W-:Y:S01]  /*0a20*/  SHF.R.U32.HI R4, RZ, R10, R5 ;  /* 0x0000000aff047219 */ /* 0x000fe20000011605 */
[----:B------:R-:W-:Y:S01]  /*0a30*/  ULDC UR4, c[0x0][0x150] ;  /* 0x0000540000047ab9 */ /* 0x000fe20000000800 */
[----:B------:R-:W-:Y:S01]  /*0a40*/  IADD3 R9, P0, RZ, -R24, RZ ;  /* 0x80000018ff097210 */ /* 0x000fe20007f1e0ff */
[----:B------:R-:W-:Y:S01]  /*0a50*/  IMAD.MOV.U32 R5, RZ, RZ, R17 ;  /* 0x000000ffff057224 */ /* 0x000fe200078e0011 */
[----:B------:R-:W-:-:S03]  /*0a60*/  I2FP.F32.U32 R3, R2 ;  /* 0x0000000200037245 */ /* 0x000fc60000201000 */
[----:B------:R-:W1:Y:S01]  /*0a70*/  LDC.64 R18, c[0x0][0x640] ;  /* 0x00019000ff127b82 */ /* 0x000e620000000a00 */
[----:B------:R-:W-:Y:S02]  /*0a80*/  IMAD.X R11, RZ, RZ, ~R4, P0 ;  /* 0x000000ffff0b7224 */ /* 0x000fe400000e0e04 */
[----:B------:R-:W-:Y:S01]  /*0a90*/  FMUL R3, R3, UR4 ;  /* 0x0000000403037c20 */ /* 0x000fe20008400000 */
[----:B------:R-:W-:Y:S01]  /*0aa0*/  IMAD.MOV.U32 R4, RZ, RZ, R16 ;  /* 0x000000ffff047224 */ /* 0x000fe200078e0010 */
[----:B------:R-:W-:Y:S01]  /*0ab0*/  ULDC UR4, c[0x0][0x154] ;  /* 0x0000550000047ab9 */ /* 0x000fe20000000800 */
[-C--:B------:R-:W-:Y:S02]  /*0ac0*/  IMAD R6, R11, R14.reuse, RZ ;  /* 0x0000000e0b067224 */ /* 0x080fe400078e02ff */
[C---:B------:R-:W-:Y:S01]  /*0ad0*/  IMAD.WIDE.U32 R4, R9.reuse, R14, R4 ;  /* 0x0000000e09047225 */ /* 0x040fe200078e0004 */
[----:B------:R-:W2:Y:S01]  /*0ae0*/  LDC R10, c[0x0][0x608] ;  /* 0x00018200ff0a7b82 */ /* 0x000ea20000000800 */
[----:B------:R-:W3:Y:S02]  /*0af0*/  F2I.U32.TRUNC.NTZ R3, R3 ;  /* 0x0000000300037305 */ /* 0x000ee4000020f000 */
[----:B------:R-:W-:-:S04]  /*0b00*/  IMAD R9, R9, R15, R6 ;  /* 0x0000000f09097224 */ /* 0x000fc800078e0206 */
[----:B------:R-:W-:Y:S01]  /*0b10*/  IMAD.IADD R5, R5, 0x1, R9 ;  /* 0x0000000105057824 */ /* 0x000fe200078e0209 */
[----:B------:R-:W4:Y:S01]  /*0b20*/  LDC R7, c[0x0][0x144] ;  /* 0x00005100ff077b82 */ /* 0x000f220000000800 */
[----:B------:R-:W-:-:S03]  /*0b30*/  IMAD.MOV.U32 R9, RZ, RZ, 0x1 ;  /* 0x00000001ff097424 */ /* 0x000fc600078e00ff */
[----:B0-----:R-:W-:Y:S02]  /*0b40*/  SHF.R.U64 R12, R4, R8, R5 ;  /* 0x00000008040c7219 */ /* 0x001fe40000001205 */
[----:B------:R-:W-:Y:S02]  /*0b50*/  I2FP.F32.U32 R4, R0 ;  /* 0x0000000000047245 */ /* 0x000fe40000201000 */
[----:B------:R-:W0:Y:S01]  /*0b60*/  LDC R14, c[0x0][0x658] ;  /* 0x00019600ff0e7b82 */ /* 0x000e220000000800 */
[----:B-1----:R-:W-:Y:S01]  /*0b70*/  ISETP.NE.U32.AND P0, PT, R18, RZ, PT ;  /* 0x000000ff1200720c */ /* 0x002fe20003f05070 */
[----:B---3--:R-:W-:Y:S02]  /*0b80*/  IMAD.MOV R6, RZ, RZ, -R3 ;  /* 0x000000ffff067224 */ /* 0x008fe400078e0a03 */
[----:B------:R-:W-:Y:S01]  /*0b90*/  FMUL R4, R4, UR4 ;  /* 0x0000000404047c20 */ /* 0x000fe20008400000 */
[----:B------:R-:W-:Y:S01]  /*0ba0*/  SHF.R.U32.HI R3, RZ, R8, R5 ;  /* 0x00000008ff037219 */ /* 0x000fe20000011605 */
[----:B------:R-:W-:Y:S01]  /*0bb0*/  IMAD.MOV.U32 R5, RZ, RZ, -0x1 ;  /* 0xffffffffff057424 */ /* 0x000fe200078e00ff */
[----:B------:R-:W-:Y:S01]  /*0bc0*/  ISETP.NE.AND.EX P0, PT, R19, RZ, PT, P0 ;  /* 0x000000ff1300720c */ /* 0x000fe20003f05300 */
[----:B------:R1:W3:Y:S01]  /*0bd0*/  F2I.U32.TRUNC.NTZ R11, R4 ;  /* 0x00000004000b7305 */ /* 0x0002e2000020f000 */
[----:B------:R-:W1:Y:S01]  /*0be0*/  LDC R13, c[0x0][0x148] ;  /* 0x00005200ff0d7b82 */ /* 0x000e620000000800 */
[----:B--2---:R-:W-:-:S02]  /*0bf0*/  SHF.R.U64 R23, R12, R10, R3 ;  /* 0x0000000a0c177219 */ /* 0x004fc40000001203 */
[----:B------:R-:W-:-:S05]  /*0c00*/  SHF.R.U32.HI R3, RZ, R10, R3 ;  /* 0x0000000aff037219 */ /* 0x000fca0000011603 */
[----:B------:R-:W2:Y:S01]  /*0c10*/  LDC R17, c[0x0][0x600] ;  /* 0x00018000ff117b82 */ /* 0x000ea20000000800 */
[----:B----4-:R-:W-:-:S07]  /*0c20*/  IMAD R8, R7, R6, R2 ;  /* 0x0000000607087224 */ /* 0x010fce00078e0202 */
[----:B------:R-:W4:Y:S01]  /*0c30*/  LDC R16, c[0x0][0x648] ;  /* 0x00019200ff107b82 */ /* 0x000f220000000800 */
[-C--:B0-----:R-:W-:Y:S02]  /*0c40*/  SHF.L.U32 R2, R5, R14.reuse, RZ ;  /* 0x0000000e05027219 */ /* 0x081fe400000006ff */
[--C-:B------:R-:W-:Y:S02]  /*0c50*/  SHF.R.U64 R22, R23, R14, R3.reuse ;  /* 0x0000000e17167219 */ /* 0x100fe40000001203 */
[----:B------:R-:W-:Y:S02]  /*0c60*/  LOP3.LUT R10, RZ, R2, RZ, 0x33, !PT ;  /* 0x00000002ff0a7212 */ /* 0x000fe400078e33ff */
[-C--:B------:R-:W-:Y:S01]  /*0c70*/  SHF.R.U32.HI R3, RZ, R14.reuse, R3 ;  /* 0x0000000eff037219 */ /* 0x080fe20000011603 */
[----:B------:R-:W0:Y:S01]  /*0c80*/  LDC R21, c[0x0][0x638] ;  /* 0x00018e00ff157b82 */ /* 0x000e220000000800 */
[----:B------:R-:W-:Y:S01]  /*0c90*/  SHF.L.U32 R9, R9, R14, RZ ;  /* 0x0000000e09097219 */ /* 0x000fe200000006ff */
[----:B------:R-:W-:-:S06]  /*0ca0*/  IMAD.MOV.U32 R2, RZ, RZ, R22 ;  /* 0x000000ffff027224 */ /* 0x000fcc00078e0016 */
[----:B------:R-:W0:Y:S01]  /*0cb0*/  LDC R20, c[0x0][0x610] ;  /* 0x00018400ff147b82 */ /* 0x000e220000000800 */
[----:B-1-3--:R-:W-:Y:S05]  /*0cc0*/  @!P0 BRA `(.L_x_7) ;  /* 0x0000000000288947 */ /* 0x00afea0003800000 */
[----:B------:R-:W1:Y:S02]  /*0cd0*/  LDC R7, c[0x0][0x64c] ;  /* 0x00019300ff077b82 */ /* 0x000e640000000800 */
[----:B-1----:R-:W-:-:S05]  /*0ce0*/  IADD3 R7, P0, R22, R7, RZ ;  /* 0x0000000716077210 */ /* 0x002fca0007f1e0ff */
        /* <DEDUP_REMOVED lines=8> */
.L_x_7:
[----:B----4-:R-:W-:Y:S01]  /*0d70*/  SHF.R.U64 R2, R2, R16, R3 ;  /* 0x0000001002027219 */ /* 0x010fe20000001203 */
[----:B--2---:R-:W-:Y:S01]  /*0d80*/  VIADD R3, R17, 0xffffffff ;  /* 0xffffffff11037836 */ /* 0x004fe20000000000 */
[----:B------:R-:W-:Y:S01]  /*0d90*/  LOP3.LUT R10, R23, R10, RZ, 0xc0, !PT ;  /* 0x0000000a170a7212 */ /* 0x000fe200078ec0ff */
[----:B------:R-:W-:Y:S01]  /*0da0*/  IMAD.MOV R11, RZ, RZ, -R11 ;  /* 0x000000ffff0b7224 */ /* 0x000fe200078e0a0b */
[----:B------:R-:W-:Y:S01]  /*0db0*/  R2UR UR22, R24 ;  /* 0x00000000181672ca */ /* 0x000fe200000e0000 */
[----:B------:R-:W-:Y:S01]  /*0dc0*/  IMAD.MOV R4, RZ, RZ, -R2 ;  /* 0x000000ffff047224 */ /* 0x000fe200078e0a02 */
[----:B------:R-:W-:Y:S01]  /*0dd0*/  LOP3.LUT R3, R12, R3, RZ, 0xc0, !PT ;  /* 0x000000030c037212 */ /* 0x000fe200078ec0ff */
[----:B------:R-:W-:Y:S02]  /*0de0*/  @P4 IMAD R8, R13, R11, R0 ;  /* 0x0000000b0d084224 */ /* 0x000fe400078e0200 */
[----:B------:R-:W-:Y:S02]  /*0df0*/  IMAD R9, R9, R2, R10 ;  /* 0x0000000209097224 */ /* 0x000fe400078e020a */
[----:B0-----:R-:W-:-:S02]  /*0e00*/  IMAD R0, R4, R21, R22 ;  /* 0x0000001504007224 */ /* 0x001fc400078e0216 */
[----:B------:R-:W-:Y:S02]  /*0e10*/  IMAD R8, R9, R20, R8 ;  /* 0x0000001409087224 */ /* 0x000fe400078e0208 */
[----:B------:R-:W-:Y:S02]  /*0e20*/  IMAD R3, R0, R17, R3 ;  /* 0x0000001100037224 */ /* 0x000fe400078e0203 */
[----:B------:R-:W-:-:S03]  /*0e30*/  IMAD.MOV.U32 R4, RZ, RZ, 0x1 ;  /* 0x00000001ff047424 */ /* 0x000fc600078e00ff */
[----:B------:R-:W-:Y:S02]  /*0e40*/  SEL R2, R3, R8, !P4 ;  /* 0x0000000803027207 */ /* 0x000fe40006000000 */
[----:B------:R-:W-:-:S03]  /*0e50*/  SEL R0, R8, R3, !P4 ;  /* 0x0000000308007207 */ /* 0x000fc60006000000 */
[----:B------:R0:W-:Y:S04]  /*0e60*/  STL [R1+0x80], R2 ;  /* 0x0000800201007387 */ /* 0x0001e80000100800 */
[----:B------:R0:W-:Y:S02]  /*0e70*/  STL [R1+0x84], R0 ;  /* 0x0000840001007387 */ /* 0x0001e40000100800 */
.L_x_5:
[----:B------:R-:W-:-:S08]  /*0e80*/  NOP ;  /* 0x0000000000007918 */ /* 0x000fd00000000000 */
[----:B------:R-:W1:Y:S02]  /*0e90*/  USETMAXREG.TRY_ALLOC.CTAPOOL UP0, 0xe8 ;  /* 0x000000e8000079c8 */ /* 0x000e640008000600 */
[----:B-1----:R-:W-:-:S13]  /*0ea0*/  PLOP3.LUT P0, PT, PT, PT, UP0, 0x80, 0x0 ;  /* 0x000000000000781c */ /* 0x002fda0003f0f008 */
[----:B------:R-:W-:Y:S05]  /*0eb0*/  @!P0 BRA `(.L_x_5) ;  /* 0xfffffffc00f08947 */ /* 0x000fea000383ffff */
[----:B------:R-:W-:Y:S01]  /*0ec0*/  ULDC.64 UR4, c[0x0][0x598] ;  /* 0x0001660000047ab9 */ /* 0x000fe20000000a00 */
[----:B------:R-:W-:Y:S01]  /*0ed0*/  ULDC.64 UR16, c[0x0][0x208] ;  /* 0x0000820000107ab9 */ /* 0x000fe20000000a00 */
[----:B------:R-:W-:-:S04]  /*0ee0*/  ISETP.NE.U32.AND P0, PT, RZ, UR4, PT ;  /* 0x00000004ff007c0c */ /* 0x000fc8000bf05070 */
[----:B------:R-:W-:-:S13]  /*0ef0*/  ISETP.NE.AND.EX P0, PT, RZ, UR5, PT, P0 ;  /* 0x00000005ff007c0c */ /* 0x000fda000bf05300 */
[----:B------:R-:W-:Y:S05]  /*0f00*/  @!P0 BRA `(.L_x_8) ;  /* 0x0000000000208947 */ /* 0x000fea0003800000 */
[----:B0-----:R-:W0:Y:S02]  /*0f10*/  LDC.64 R2, c[0x0][0x598] ;  /* 0x00016600ff027b82 */ /* 0x001e240000000a00 */
[----:B0-----:R-:W2:Y:S02]  /*0f20*/  LDG.E.64 R2, desc[UR16][R2.64] ;  /* 0x0000001002027981 */ /* 0x001ea4000c1e1b00 */
[----:B--2---:R-:W-:-:S04]  /*0f30*/  ISETP.NE.U32.AND P0, PT, R2, RZ, PT ;  /* 0x000000ff0200720c */ /* 0x004fc80003f05070 */
[----:B------:R-:W-:-:S13]  /*0f40*/  ISETP.NE.AND.EX P0, PT, R3, RZ, PT, P0 ;  /* 0x000000ff0300720c */ /* 0x000fda0003f05300 */
[----:B------:R-:W-:Y:S05]  /*0f50*/  @!P0 BRA `(.L_x_8) ;  /* 0x00000000000c8947 */ /* 0x000fea0003800000 */
[----:B------:R-:W2:Y:S02]  /*0f60*/  LD.E R2, desc[UR16][R2.64] ;  /* 0x0000001002027980 */ /* 0x000ea4000c101900 */
[----:B--2---:R-:W-:Y:S01]  /*0f70*/  R2UR UR20, R2 ;  /* 0x00000000021472ca */ /* 0x004fe200000e0000 */
[----:B------:R-:W-:-:S14]  /*0f80*/  BRA `(.L_x_9) ;  /* 0x0000000000247947 */ /* 0x000fdc0003800000 */
.L_x_8:
[----:B------:R-:W-:Y:S02]  /*0f90*/  ULDC.64 UR4, c[0x0][0x588] ;  /* 0x0001620000047ab9 */ /* 0x000fe40000000a00 */
[----:B------:R-:W-:-:S04]  /*0fa0*/  ISETP.NE.U32.AND P0, PT, RZ, UR4, PT ;  /* 0x00000004ff007c0c */ /* 0x000fc8000bf05070 */
[----:B------:R-:W-:-:S13]  /*0fb0*/  ISETP.NE.AND.EX P0, PT, RZ, UR5, PT, P0 ;  /* 0x00000005ff007c0c */ /* 0x000fda000bf05300 */
[----:B------:R-:W-:Y:S05]  /*0fc0*/  @!P0 BRA `(.L_x_10) ;  /* 0x0000000000108947 */ /* 0x000fea0003800000 */
[----:B0-----:R-:W0:Y:S02]  /*0fd0*/  LDC.64 R2, c[0x0][0x588] ;  /* 0x00016200ff027b82 */ /* 0x001e240000000a00 */
[----:B0-----:R-:W2:Y:S02]  /*0fe0*/  LDG.E R2, desc[UR16][R2.64] ;  /* 0x0000001002027981 */ /* 0x001ea4000c1e1900 */
[----:B--2---:R-:W-:Y:S01]  /*0ff0*/  R2UR UR20, R2 ;  /* 0x00000000021472ca */ /* 0x004fe200000e0000 */
[----:B------:R-:W-:-:S14]  /*1000*/  BRA `(.L_x_9) ;  /* 0x0000000000047947 */ /* 0x000fdc0003800000 */
.L_x_10:
[----:B------:R-:W-:-:S05]  /*1010*/  ULDC UR20, c[0x0][0x580] ;  /* 0x0001600000147ab9 */ /* 0x000fca0000000800 */
.L_x_9:
[----:B------:R-:W-:Y:S02]  /*1020*/  ULDC.64 UR4, c[0x0][0x5a0] ;  /* 0x0001680000047ab9 */ /* 0x000fe40000000a00 */
        /* <DEDUP_REMOVED lines=11> */
.L_x_11:
        /* <DEDUP_REMOVED lines=8> */
.L_x_13:
[----:B------:R-:W-:-:S05]  /*1160*/  ULDC UR21, c[0x0][0x584] ;  /* 0x0001610000157ab9 */ /* 0x000fca0000000800 */
.L_x_12:
[----:B------:R-:W-:-:S13]  /*1170*/  LOP3.LUT P0, RZ, R4, 0xff, RZ, 0xc0, !PT ;  /* 0x000000ff04ff7812 */ /* 0x000fda000780c0ff */
[----:B------:R-:W-:Y:S05]  /*1180*/  @!P0 EXIT ;  /* 0x000000000000894d */ /* 0x000fea0003800000 */
[----:B------:R-:W-:Y:S01]  /*1190*/  ULDC UR4, c[0x0][0x28c] ;  /* 0x0000a30000047ab9 */ /* 0x000fe20000000800 */
[----:B------:R-:W-:Y:S02]  /*11a0*/  ULOP3.LUT UR23, UR13, 0x1, URZ, 0xfc, !UPT ;  /* 0x000000010d177892 */ /* 0x000fe4000f8efc3f */
[----:B------:R-:W-:-:S04]  /*11b0*/  UIADD3 UR4, UR4, 0x1f, URZ ;  /* 0x0000001f04047890 */ /* 0x000fc8000fffe03f */
[----:B------:R-:W-:-:S04]  /*11c0*/  USHF.R.S32.HI UR5, URZ, 0x1f, UR4 ;  /* 0x0000001f3f057899 */ /* 0x000fc80008011404 */
[----:B------:R-:W-:-:S03]  /*11d0*/  ULEA.HI UR5, UR5, UR4, URZ, 0x5 ;  /* 0x0000000405057291 */ /* 0x000fc6000f8f283f */
[----:B------:R-:W-:Y:S01]  /*11e0*/  UMOV UR4, URZ ;  /* 0x0000003f00047c82 */ /* 0x000fe20008000000 */
[----:B------:R-:W-:-:S03]  /*11f0*/  USHF.R.S32.HI UR12, URZ, 0x5, UR5 ;  /* 0x000000053f0c7899 */ /* 0x000fc60008011405 */
[----:B------:R-:W-:-:S09]  /*1200*/  UMOV UR5, URZ ;  /* 0x0000003f00057c82 */ /* 0x000fd20008000000 */
.L_x_294:
[----:B0-----:R-:W0:Y:S01]  /*1210*/  S2R R0, SR_TID.X ;  /* 0x0000000000007919 */ /* 0x001e220000002100 */
[----:B-1----:R-:W1:Y:S01]  /*1220*/  S2UR UR11, SR_CgaCtaId ;  /* 0x00000000000b79c3 */ /* 0x002e620000008800 */
[----:B------:R-:W-:Y:S01]  /*1230*/  UMOV UR14, 0x400 ;  /* 0x00000400000e7882 */ /* 0x000fe20000000000 */
[----:B------:R-:W-:Y:S01]  /*1240*/  UMOV UR6, URZ ;  /* 0x0000003f00067c82 */ /* 0x000fe20008000000 */
[----:B------:R-:W-:Y:S01]  /*1250*/  STL [R1+0x74], RZ ;  /* 0x000074ff01007387 */ /* 0x000fe20000100800 */
[----:B------:R-:W-:Y:S01]  /*1260*/  UMOV UR7, URZ ;  /* 0x0000003f00077c82 */ /* 0x000fe20008000000 */
[----:B------:R-:W-:Y:S01]  /*1270*/  UMOV UR8, URZ ;  /* 0x0000003f00087c82 */ /* 0x000fe20008000000 */
[----:B------:R-:W-:Y:S01]  /*1280*/  UMOV UR18, UR5 ;  /* 0x0000000500127c82 */ /* 0x000fe20008000000 */
[----:B------:R-:W-:Y:S01]  /*1290*/  STL [R1+0x70], RZ ;  /* 0x000070ff01007387 */ /* 0x000fe20000100800 */
[----:B--2---:R-:W2:Y:S01]  /*12a0*/  LDC R2, c[0x0][0x28c] ;  /* 0x0000a300ff027b82 */ /* 0x004ea20000000800 */
[----:B------:R-:W-:-:S02]  /*12b0*/  CS2R R4, SRZ ;  /* 0x0000000000047805 */ /* 0x000fc4000001ff00 */
[----:B------:R-:W-:Y:S01]  /*12c0*/  CS2R R6, SRZ ;  /* 0x0000000000067805 */ /* 0x000fe2000001ff00 */
[----:B------:R-:W-:Y:S01]  /*12d0*/  STL [R1+0x6c], RZ ;  /* 0x00006cff01007387 */ /* 0x000fe20000100800 */
[----:B------:R-:W-:Y:S02]  /*12e0*/  CS2R R8, SRZ ;  /* 0x0000000000087805 */ /* 0x000fe4000001ff00 */
[----:B------:R-:W-:Y:S02]  /*12f0*/  CS2R R10, SRZ ;  /* 0x00000000000a7805 */ /* 0x000fe4000001ff00 */
[----:B------:R-:W-:Y:S01]  /*1300*/  CS2R R12, SRZ ;  /* 0x00000000000c7805 */ /* 0x000fe2000001ff00 */
[----:B------:R-:W-:Y:S01]  /*1310*/  STL [R1+0x68], RZ ;  /* 0x000068ff01007387 */ /* 0x000fe20000100800 */
[----:B------:R-:W-:Y:S02]  /*1320*/  CS2R R14, SRZ ;  /* 0x00000000000e7805 */ /* 0x000fe4000001ff00 */
[----:B------:R-:W-:-:S02]  /*1330*/  CS2R R16, SRZ ;  /* 0x0000000000107805 */ /* 0x000fc4000001ff00 */
[----:B------:R-:W-:Y:S01]  /*1340*/  CS2R R18, SRZ ;  /* 0x0000000000127805 */ /* 0x000fe2000001ff00 */
[----:B------:R-:W-:Y:S01]  /*1350*/  STL [R1+0x64], RZ ;  /* 0x000064ff01007387 */ /* 0x000fe20000100800 */
[----:B------:R-:W-:Y:S02]  /*1360*/  CS2R R20, SRZ ;  /* 0x0000000000147805 */ /* 0x000fe4000001ff00 */
[----:B------:R-:W-:Y:S02]  /*1370*/  CS2R R22, SRZ ;  /* 0x0000000000167805 */ /* 0x000fe4000001ff00 */
[----:B------:R-:W-:Y:S01]  /*1380*/  CS2R R152, SRZ ;  /* 0x0000000000987805 */ /* 0x000fe2000001ff00 */
[----:B------:R-:W-:Y:S01]  /*1390*/  STL [R1+0x60], RZ ;  /* 0x000060ff01007387 */ /* 0x000fe20000100800 */
[----:B-1----:R-:W-:Y:S01]  /*13a0*/  ULEA UR14, UR11, UR14, 0x18 ;  /* 0x0000000e0b0e7291 */ /* 0x002fe2000f8ec03f */
[----:B------:R-:W-:Y:S02]  /*13b0*/  CS2R R154, SRZ ;  /* 0x00000000009a7805 */ /* 0x000fe4000001ff00 */
[----:B------:R-:W-:Y:S01]  /*13c0*/  CS2R R156, SRZ ;  /* 0x00000000009c7805 */ /* 0x000fe2000001ff00 */
[----:B------:R-:W-:Y:S01]  /*13d0*/  STL [R1+0x5c], RZ ;  /* 0x00005cff01007387 */ /* 0x000fe20000100800 */
[----:B------:R-:W-:-:S02]  /*13e0*/  CS2R R158, SRZ ;  /* 0x00000000009e7805 */ /* 0x000fc4000001ff00 */
[----:B------:R-:W-:Y:S02]  /*13f0*/  CS2R R160, SRZ ;  /* 0x0000000000a07805 */ /* 0x000fe4000001ff00 */
[----:B------:R-:W-:Y:S02]  /*1400*/  CS2R R162, SRZ ;  /* 0x0000000000a27805 */ /* 0x000fe4000001ff00 */
[----:B0-----:R-:W-:Y:S01]  /*1410*/  LOP3.LUT R0, R0, 0x80, RZ, 0xc0, !PT ;  /* 0x0000008000007812 */ /* 0x001fe200078ec0ff */
[----:B------:R-:W-:Y:S01]  /*1420*/  STL [R1+0x58], RZ ;  /* 0x000058ff01007387 */ /* 0x000fe20000100800 */
[----:B--2---:R-:W-:Y:S02]  /*1430*/  ISETP.GE.AND P0, PT, R2, 0x1, PT ;  /* 0x000000010200780c */ /* 0x004fe40003f06270 */
[----:B------:R-:W-:Y:S02]  /*1440*/  CS2R R2, SRZ ;  /* 0x0000000000027805 */ /* 0x000fe4000001ff00 */
[----:B------:R-:W-:Y:S01]  /*1450*/  SHF.R.U32.HI R0, RZ, 0x7, R0 ;  /* 0x00000007ff007819 */ /* 0x000fe20000011600 */
[----:B------:R-:W-:Y:S01]  /*1460*/  STL [R1+0x54], RZ ;  /* 0x000054ff01007387 */ /* 0x000fe20000100800 */
[----:B------:R-:W-:-:S02]  /*1470*/  CS2R R164, SRZ ;  /* 0x0000000000a47805 */ /* 0x000fc4000001ff00 */
[----:B------:R-:W-:Y:S02]  /*1480*/  CS2R R166, SRZ ;  /* 0x0000000000a67805 */ /* 0x000fe4000001ff00 */
[----:B------:R-:W-:Y:S01]  /*1490*/  CS2R R168, SRZ ;  /* 0x0000000000a87805 */ /* 0x000fe2000001ff00 */
[----:B------:R-:W-:Y:S01]  /*14a0*/  STL [R1+0x50], RZ ;  /* 0x000050ff01007387 */ /* 0x000fe20000100800 */
[----:B------:R-:W-:Y:S02]  /*14b0*/  CS2R R170, SRZ ;  /* 0x0000000000aa7805 */ /* 0x000fe4000001ff00 */
[----:B------:R-:W-:Y:S02]  /*14c0*/  CS2R R172, SRZ ;  /* 0x0000000000ac7805 */ /* 0x000fe4000001ff00 */
[----:B------:R-:W-:Y:S01]  /*14d0*/  CS2R R174, SRZ ;  /* 0x0000000000ae7805 */ /* 0x000fe2000001ff00 */
[----:B------:R-:W0:Y:S01]  /*14e0*/  SHFL.IDX PT, R0, R0, RZ, 0x1f ;  /* 0x00001fff00007589 */ /* 0x000e2200000e0000 */
[----:B------:R-:W-:-:S02]  /*14f0*/  CS2R R176, SRZ ;  /* 0x0000000000b07805 */ /* 0x000fc4000001ff00 */
[----:B------:R-:W-:Y:S02]  /*1500*/  CS2R R178, SRZ ;  /* 0x0000000000b27805 */ /* 0x000fe4000001ff00 */
[----:B------:R-:W-:Y:S01]  /*1510*/  CS2R R180, SRZ ;  /* 0x0000000000b47805 */ /* 0x000fe2000001ff00 */
[----:B------:R1:W-:Y:S01]  /*1520*/  STL [R1+0x4c], RZ ;  /* 0x00004cff01007387 */ /* 0x0003e20000100800 */
[----:B------:R-:W-:Y:S02]  /*1530*/  CS2R R182, SRZ ;  /* 0x0000000000b67805 */ /* 0x000fe4000001ff00 */
[----:B------:R-:W-:Y:S02]  /*1540*/  CS2R R184, SRZ ;  /* 0x0000000000b87805 */ /* 0x000fe4000001ff00 */
[----:B------:R-:W-:Y:S01]  /*1550*/  CS2R R186, SRZ ;  /* 0x0000000000ba7805 */ /* 0x000fe2000001ff00 */
[----:B------:R1:W-:Y:S01]  /*1560*/  STL [R1+0x48], RZ ;  /* 0x000048ff01007387 */ /* 0x0003e20000100800 */
        /* <DEDUP_REMOVED lines=14> */
[----:B------:R-:W-:Y:S02]  /*1650*/  CS2R R210, SRZ ;  /* 0x0000000000d27805 */ /* 0x000fe4000001ff00 */
[----:B0-----:R-:W-:Y:S01]  /*1660*/  R2UR UR9, R0 ;  /* 0x00000000000972ca */ /* 0x001fe200000e0000 */
[----:B------:R1:W-:Y:S01]  /*1670*/  STL [R1+0x38], RZ ;  /* 0x000038ff01007387 */ /* 0x0003e20000100800 */
[----:B------:R-:W-:Y:S01]  /*1680*/  IMAD.MOV.U32 R0, RZ, RZ, RZ ;  /* 0x000000ffff007224 */ /* 0x000fe200078e00ff */
[----:B------:R-:W-:-:S02]  /*1690*/  CS2R R212, SRZ ;  /* 0x0000000000d47805 */ /* 0x000fc4000001ff00 */
[----:B------:R-:W-:Y:S01]  /*16a0*/  CS2R R214, SRZ ;  /* 0x0000000000d67805 */ /* 0x000fe2000001ff00 */
[----:B------:R1:W-:Y:S01]  /*16b0*/  STL [R1+0x34], RZ ;  /* 0x000034ff01007387 */ /* 0x0003e20000100800 */
[----:B------:R-:W-:Y:S02]  /*16c0*/  CS2R R216, SRZ ;  /* 0x0000000000d87805 */ /* 0x000fe4000001ff00 */
[----:B------:R-:W-:Y:S02]  /*16d0*/  CS2R R218, SRZ ;  /* 0x0000000000da7805 */ /* 0x000fe4000001ff00 */
[----:B------:R-:W-:Y:S01]  /*16e0*/  CS2R R220, SRZ ;  /* 0x0000000000dc7805 */ /* 0x000fe2000001ff00 */
[----:B------:R1:W-:Y:S01]  /*16f0*/  STL [R1+0x30], RZ ;  /* 0x000030ff01007387 */ /* 0x0003e20000100800 */
[----:B------:R-:W-:Y:S02]  /*1700*/  CS2R R222, SRZ ;  /* 0x0000000000de7805 */ /* 0x000fe4000001ff00 */
[----:B------:R-:W-:Y:S01]  /*1710*/  CS2R R224, SRZ ;  /* 0x0000000000e07805 */ /* 0x000fe2000001ff00 */
[----:B------:R-:W-:Y:S01]  /*1720*/  IMAD.MOV.U32 R226, RZ, RZ, RZ ;  /* 0x000000ffffe27224 */ /* 0x000fe200078e00ff */
[----:B------:R1:W-:Y:S01]  /*1730*/  STL [R1+0x2c], RZ ;  /* 0x00002cff01007387 */ /* 0x0003e20000100800 */
[----:B------:R-:W-:Y:S01]  /*1740*/  ULEA.HI UR10, UR9, UR9, URZ, 0x1 ;  /* 0x00000009090a7291 */ /* 0x000fe2000f8f083f */
[----:B------:R-:W-:Y:S01]  /*1750*/  IMAD.U32 R227, RZ, RZ, UR4 ;  /* 0x00000004ffe37e24 */ /* 0x000fe2000f8e00ff */
[----:B------:R-:W-:Y:S01]  /*1760*/  CS2R R88, SRZ ;  /* 0x0000000000587805 */ /* 0x000fe2000001ff00 */
[----:B------:R1:W-:Y:S01]  /*1770*/  STL [R1+0x28], RZ ;  /* 0x000028ff01007387 */ /* 0x0003e20000100800 */
[----:B------:R-:W-:Y:S01]  /*1780*/  ULOP3.LUT UR10, UR10, 0x1ffffe, URZ, 0xc0, !UPT ;  /* 0x001ffffe0a0a7892 */ /* 0x000fe2000f8ec03f */
[----:B------:R-:W-:-:S02]  /*1790*/  CS2R R90, SRZ ;  /* 0x00000000005a7805 */ /* 0x000fc4000001ff00 */
[----:B------:R-:W-:Y:S01]  /*17a0*/  CS2R R92, SRZ ;  /* 0x00000000005c7805 */ /* 0x000fe2000001ff00 */
[----:B------:R1:W-:Y:S01]  /*17b0*/  STL [R1+0x24], RZ ;  /* 0x000024ff01007387 */ /* 0x0003e20000100800 */
[----:B------:R-:W-:Y:S01]  /*17c0*/  UIADD3 UR10, UR9, -UR10, URZ ;  /* 0x8000000a090a7290 */ /* 0x000fe2000fffe03f */
[----:B------:R-:W-:Y:S02]  /*17d0*/  CS2R R94, SRZ ;  /* 0x00000000005e7805 */ /* 0x000fe4000001ff00 */
[----:B------:R-:W-:Y:S01]  /*17e0*/  CS2R R96, SRZ ;  /* 0x0000000000607805 */ /* 0x000fe2000001ff00 */
[----:B------:R1:W-:Y:S01]  /*17f0*/  STL [R1+0x20], RZ ;  /* 0x000020ff01007387 */ /* 0x0003e20000100800 */
[----:B------:R-:W-:Y:S01]  /*1800*/  ULEA UR10, UR10, UR14, 0xb ;  /* 0x0000000e0a0a7291 */ /* 0x000fe2000f8e583f */
[----:B------:R-:W-:Y:S02]  /*1810*/  CS2R R98, SRZ ;  /* 0x0000000000627805 */ /* 0x000fe4000001ff00 */
[----:B------:R-:W-:Y:S01]  /*1820*/  CS2R R100, SRZ ;  /* 0x0000000000647805 */ /* 0x000fe2000001ff00 */
[----:B------:R1:W-:Y:S01]  /*1830*/  STL [R1+0x1c], RZ ;  /* 0x00001cff01007387 */ /* 0x0003e20000100800 */
[----:B------:R-:W-:Y:S01]  /*1840*/  UIADD3 UR10, UR10, 0x200, URZ ;  /* 0x000002000a0a7890 */ /* 0x000fe2000fffe03f */
[----:B------:R-:W-:-:S02]  /*1850*/  CS2R R102, SRZ ;  /* 0x0000000000667805 */ /* 0x000fc4000001ff00 */
[----:B------:R-:W-:Y:S01]  /*1860*/  CS2R R104, SRZ ;  /* 0x0000000000687805 */ /* 0x000fe2000001ff00 */
[----:B------:R1:W-:Y:S01]  /*1870*/  STL [R1+0x18], RZ ;  /* 0x000018ff01007387 */ /* 0x0003e20000100800 */
[----:B------:R-:W-:Y:S01]  /*1880*/  USHF.R.U32.HI UR10, URZ, 0x4, UR10 ;  /* 0x000000043f0a7899 */ /* 0x000fe2000801160a */
[----:B------:R-:W-:Y:S02]  /*1890*/  CS2R R106, SRZ ;  /* 0x00000000006a7805 */ /* 0x000fe4000001ff00 */
[----:B------:R-:W-:Y:S01]  /*18a0*/  CS2R R108, SRZ ;  /* 0x00000000006c7805 */ /* 0x000fe2000001ff00 */
[----:B------:R1:W-:Y:S01]  /*18b0*/  STL [R1+0x14], RZ ;  /* 0x000014ff01007387 */ /* 0x0003e20000100800 */
[----:B------:R-:W-:Y:S01]  /*18c0*/  ULOP3.LUT UR15, UR10, 0x3fff, URZ, 0xc0, !UPT ;  /* 0x00003fff0a0f7892 */ /* 0x000fe2000f8ec03f */
        /* <DEDUP_REMOVED lines=18> */
[----:B------:R1:W-:Y:S01]  /*19f0*/  STL [R1], RZ ;  /* 0x000000ff01007387 */ /* 0x0003e20000100800 */
[----:B------:R-:W-:-:S02]  /*1a00*/  CS2R R138, SRZ ;  /* 0x00000000008a7805 */ /* 0x000fc4000001ff00 */
[----:B------:R-:W-:Y:S02]  /*1a10*/  CS2R R140, SRZ ;  /* 0x00000000008c7805 */ /* 0x000fe4000001ff00 */
[----:B------:R-:W-:Y:S02]  /*1a20*/  CS2R R142, SRZ ;  /* 0x00000000008e7805 */ /* 0x000fe4000001ff00 */
[----:B------:R-:W-:Y:S02]  /*1a30*/  CS2R R144, SRZ ;  /* 0x0000000000907805 */ /* 0x000fe4000001ff00 */
[----:B------:R-:W-:Y:S02]  /*1a40*/  CS2R R146, SRZ ;  /* 0x0000000000927805 */ /* 0x000fe4000001ff00 */
[----:B------:R-:W-:Y:S02]  /*1a50*/  CS2R R148, SRZ ;  /* 0x0000000000947805 */ /* 0x000fe4000001ff00 */
[----:B------:R-:W-:-:S02]  /*1a60*/  CS2R R150, SRZ ;  /* 0x0000000000967805 */ /* 0x000fc4000001ff00 */
[----:B------:R-:W-:Y:S02]  /*1a70*/  CS2R R24, SRZ ;  /* 0x0000000000187805 */ /* 0x000fe4000001ff00 */
[----:B---34-:R-:W-:Y:S02]  /*1a80*/  CS2R R26, SRZ ;  /* 0x00000000001a7805 */ /* 0x018fe4000001ff00 */
[----:B------:R-:W-:Y:S02]  /*1a90*/  CS2R R28, SRZ ;  /* 0x00000000001c7805 */ /* 0x000fe4000001ff00 */
[----:B------:R-:W-:Y:S02]  /*1aa0*/  CS2R R30, SRZ ;  /* 0x00000000001e7805 */ /* 0x000fe4000001ff00 */
[----:B------:R-:W-:Y:S02]  /*1ab0*/  CS2R R32, SRZ ;  /* 0x0000000000207805 */ /* 0x000fe4000001ff00 */
        /* <DEDUP_REMOVED lines=26> */
[----:B------:R-:W-:Y:S01]  /*1c60*/  CS2R R86, SRZ ;  /* 0x0000000000567805 */ /* 0x000fe2000001ff00 */
[----:B-1----:R-:W-:Y:S06]  /*1c70*/  @!P0 BRA `(.L_x_14) ;  /* 0x0000001000608947 */ /* 0x002fec0003800000 */
[----:B------:R-:W-:-:S06]  /*1c80*/  UISETP.NE.AND UP0, UPT, UR23, 0x3, UPT ;  /* 0x000000031700788c */ /* 0x000fcc000bf05270 */
[----:B------:R-:W-:-:S13]  /*1c90*/  PLOP3.LUT P1, PT, PT, PT, UP0, 0x80, 0x0 ;  /* 0x000000000000781c */ /* 0x000fda0003f2f008 */
[----:B------:R-:W-:Y:S05]  /*1ca0*/  @!P1 BRA `(.L_x_15) ;  /* 0x0000000000049947 */ /* 0x000fea0003800000 */
[----:B------:R-:W-:Y:S01]  /*1cb0*/  BPT.TRAP 0x1 ;  /* 0x000000040000795c */ /* 0x000fe20000300000 */
.L_x_15:
[----:B------:R-:W-:Y:S01]  /*1cc0*/  ULEA UR7, UR5, UR14, 0x3 ;  /* 0x0000000e05077291 */ /* 0x000fe2000f8e183f */
[----:B------:R-:W-:-:S05]  /*1cd0*/  IMAD.U32 R0, RZ, RZ, UR4 ;  /* 0x00000004ff007e24 */ /* 0x000fca000f8e00ff */
[----:B------:R-:W-:-:S04]  /*1ce0*/  SHF.L.U32 R0, R0, 0x1f, RZ ;  /* 0x0000001f00007819 */ /* 0x000fc800000006ff */
[----:B------:R0:W1:Y:S01]  /*1cf0*/  SYNCS.PHASECHK.TRANS64.TRYWAIT P0, [UR7], R0 ;  /* 0x00000000ff0075a7 */ /* 0x0000620008000147 */
[----:B------:R-:W-:Y:S05]  /*1d00*/  @!P1 BRA `(.L_x_16) ;  /* 0x0000000000049947 */ /* 0x000fea0003800000 */
[----:B------:R-:W-:Y:S01]  /*1d10*/  BPT.TRAP 0x1 ;  /* 0x000000040000795c */ /* 0x000fe20000300000 */
.L_x_16:
[----:B------:R2:W-:Y:S01]  /*1d20*/  STL [R1+0x74], RZ ;  /* 0x000074ff01007387 */ /* 0x0005e20000100800 */
[----:B------:R-:W-:Y:S01]  /*1d30*/  UMOV UR6, 0x1 ;  /* 0x0000000100067882 */ /* 0x000fe20000000000 */
[----:B-1----:R-:W-:Y:S05]  /*1d40*/  @P0 BRA `(.L_x_17) ;  /* 0x0000000000080947 */ /* 0x002fea0003800000 */
[----:B------:R-:W1:Y:S02]  /*1d50*/  SYNCS.PHASECHK.TRANS64.TRYWAIT P0, [UR7], R0 ;  /* 0x00000000ff0075a7 */ /* 0x000e640008000147 */
[----:B-1----:R-:W-:Y:S05]  /*1d60*/  @!P0 BRA `(.L_x_18) ;  /* 0x000000ec00408947 */ /* 0x002fea0003800000 */
.L_x_17:
[----:B------:R3:W-:Y:S01]  /*1d70*/  STL [R1+0x70], RZ ;  /* 0x000070ff01007387 */ /* 0x0007e20000100800 */
[----:B------:R-:W-:Y:S01]  /*1d80*/  UIADD3 UR7, UR14, 0x24200, URZ ;  /* 0x000242000e077890 */ /* 0x000fe2000fffe03f */
[----:B------:R-:W-:Y:S01]  /*1d90*/  WARPGROUP.ARRIVE ;  /* 0x00000000000079c5 */ /* 0x000fe20000000000 */
[----:B------:R-:W-:Y:S01]  /*1da0*/  ULOP3.LUT UR8, UR15, 0x10000, URZ, 0xfc, !UPT ;  /* 0x000100000f087892 */ /* 0x000fe2000f8efc3f */
[----:B------:R3:W-:Y:S01]  /*1db0*/  STL [R1+0x6c], RZ ;  /* 0x00006cff01007387 */ /* 0x0007e20000100800 */
[----:B------:R-:W-:Y:S01]  /*1dc0*/  USHF.R.U32.HI UR7, URZ, 0x4, UR7 ;  /* 0x000000043f077899 */ /* 0x000fe20008011607 */
[----:B01----:R-:W-:Y:S01]  /*1dd0*/  IMAD.MOV.U32 R0, RZ, RZ, RZ ;  /* 0x000000ffff007224 */ /* 0x003fe200078e00ff */
[----:B------:R-:W-:Y:S01]  /*1de0*/  ULEA UR8, UR5, UR8, 0x9 ;  /* 0x0000000805087291 */ /* 0x000fe2000f8e483f */
[----:B------:R3:W-:Y:S01]  /*1df0*/  STL [R1+0x68], RZ ;  /* 0x000068ff01007387 */ /* 0x0007e20000100800 */
[----:B------:R-:W-:Y:S01]  /*1e00*/  ULOP3.LUT UR7, UR7, 0x3fff, URZ, 0xc0, !UPT ;  /* 0x00003fff07077892 */ /* 0x000fe2000f8ec03f */
[----:B------:R-:W-:Y:S01]  /*1e10*/  CS2R R2, SRZ ;  /* 0x0000000000027805 */ /* 0x000fe2000001ff00 */
[----:B------:R-:W-:Y:S01]  /*1e20*/  UMOV UR9, 0xc0000010 ;  /* 0xc000001000097882 */ /* 0x000fe20000000000 */
[----:B------:R3:W-:Y:S01]  /*1e30*/  STL [R1+0x64], RZ ;  /* 0x000064ff01007387 */ /* 0x0007e20000100800 */
[----:B------:R-:W-:Y:S01]  /*1e40*/  ULOP3.LUT UR7, UR7, 0x10000, URZ, 0xfc, !UPT ;  /* 0x0001000007077892 */ /* 0x000fe2000f8efc3f */
[----:B------:R-:W-:Y:S01]  /*1e50*/  CS2R R4, SRZ ;  /* 0x0000000000047805 */ /* 0x000fe2000001ff00 */
[----:B------:R-:W-:Y:S01]  /*1e60*/  UMOV UR11, 0xc0000010 ;  /* 0xc0000010000b7882 */ /* 0x000fe20000000000 */
[----:B------:R3:W-:Y:S01]  /*1e70*/  STL [R1+0x60], RZ ;  /* 0x000060ff01007387 */ /* 0x0007e20000100800 */
[----:B------:R-:W-:Y:S01]  /*1e80*/  ULEA UR10, UR5, UR7, 0x8 ;  /* 0x00000007050a7291 */ /* 0x000fe2000f8e403f */
[----:B------:R-:W-:-:S02]  /*1e90*/  CS2R R6, SRZ ;  /* 0x0000000000067805 */ /* 0x000fc4000001ff00 */
[----:B------:R-:W-:Y:S01]  /*1ea0*/  CS2R R8, SRZ ;  /* 0x0000000000087805 */ /* 0x000fe2000001ff00 */
[----:B------:R3:W-:Y:S01]  /*1eb0*/  STL [R1+0x5c], RZ ;  /* 0x00005cff01007387 */ /* 0x0007e20000100800 */
[----:B------:R-:W-:Y:S01]  /*1ec0*/  ULDC UR7, c[0x0][0x50c] ;  /* 0x0001430000077ab9 */ /* 0x000fe20000000800 */
[----:B------:R-:W-:Y:S01]  /*1ed0*/  CS2R R10, SRZ ;  /* 0x00000000000a7805 */ /* 0x000fe2000001ff00 */
[----:B------:R-:W-:Y:S01]  /*1ee0*/  UISETP.NE.AND UP0, UPT, UR7, 0x1, UPT ;  /* 0x000000010700788c */ /* 0x000fe2000bf05270 */
[----:B------:R3:W-:Y:S01]  /*1ef0*/  STL [R1+0x58], RZ ;  /* 0x000058ff01007387 */ /* 0x0007e20000100800 */
[----:B------:R-:W-:Y:S01]  /*1f00*/  CS2R R12, SRZ ;  /* 0x00000000000c7805 */ /* 0x000fe2000001ff00 */
[----:B------:R-:W-:Y:S01]  /*1f10*/  QGMMA.64x128x32.F32.E4M3.E4M3 R88, gdesc[UR8], RZ, !UPT ;  /* 0x01e00000085879f3 */ /* 0x000fe2000c7008ff */
[----:B------:R-:W-:Y:S01]  /*1f20*/  USEL UR7, URZ, 0x1, UP0 ;  /* 0x000000013f077887 */ /* 0x000fe20008000000 */
[----:B------:R3:W-:Y:S01]  /*1f30*/  STL [R1+0x54], RZ ;  /* 0x000054ff01007387 */ /* 0x0007e20000100800 */
[----:B------:R-:W-:Y:S01]  /*1f40*/  UIADD3 UR8, UR8, 0x100, URZ ;  /* 0x0000010008087890 */ /* 0x000fe2000fffe03f */
[----:B------:R-:W-:Y:S01]  /*1f50*/  CS2R R14, SRZ ;  /* 0x00000000000e7805 */ /* 0x000fe2000001ff00 */
[----:B------:R-:W-:Y:S01]  /*1f60*/  UMOV UR9, 0xc0000010 ;  /* 0xc000001000097882 */ /* 0x000fe20000000000 */
[----:B------:R3:W-:Y:S01]  /*1f70*/  STL [R1+0x50], RZ ;  /* 0x000050ff01007387 */ /* 0x0007e20000100800 */
[----:B------:R-:W-:-:S02]  /*1f80*/  ISETP.NE.AND P0, PT, RZ, UR7, PT ;  /* 0x00000007ff007c0c */ /* 0x000fc4000bf05270 */
[----:B------:R-:W-:Y:S02]  /*1f90*/  CS2R R16, SRZ ;  /* 0x0000000000107805 */ /* 0x000fe4000001ff00 */
[----:B------:R-:W-:Y:S01]  /*1fa0*/  CS2R R18, SRZ ;  /* 0x0000000000127805 */ /* 0x000fe2000001ff00 */
[----:B------:R3:W-:Y:S01]  /*1fb0*/  STL [R1+0x4c], RZ ;  /* 0x00004cff01007387 */ /* 0x0007e20000100800 */
[----:B------:R-:W-:Y:S01]  /*1fc0*/  CS2R R20, SRZ ;  /* 0x0000000000147805 */ /* 0x000fe2000001ff00 */
[----:B------:R-:W-:Y:S01]  /*1fd0*/  QGMMA.64x128x32.F32.E4M3.E4M3 R24, gdesc[UR8], RZ, !UPT, gsb0 ;  /* 0x01e00000081879f3 */ /* 0x000fe2000c0008ff */
[----:B------:R-:W-:Y:S01]  /*1fe0*/  CS2R R22, SRZ ;  /* 0x0000000000167805 */ /* 0x000fe2000001ff00 */
[----:B------:R3:W-:Y:S01]  /*1ff0*/  STL [R1+0x48], RZ ;  /* 0x000048ff01007387 */ /* 0x0007e20000100800 */
[----:B------:R-:W-:Y:S02]  /*2000*/  CS2R R152, SRZ ;  /* 0x0000000000987805 */ /* 0x000fe4000001ff00 */
        /* <DEDUP_REMOVED lines=47> */
[----:B------:R-:W-:Y:S01]  /*2300*/  CS2R R224, SRZ ;  /* 0x0000000000e07805 */ /* 0x000fe2000001ff00 */
[----:B------:R-:W-:Y:S02]  /*2310*/  IMAD.MOV.U32 R226, RZ, RZ, RZ ;  /* 0x000000ffffe27224 */ /* 0x000fe400078e00ff */
[----:B------:R3:W-:Y:S04]  /*2320*/  STL [R1+0x14], RZ ;  /* 0x000014ff01007387 */ /* 0x0007e80000100800 */
[----:B------:R3:W-:Y:S04]  /*2330*/  STL [R1+0x10], RZ ;  /* 0x000010ff01007387 */ /* 0x0007e80000100800 */
[----:B------:R3:W-:Y:S04]  /*2340*/  STL [R1+0xc], RZ ;  /* 0x00000cff01007387 */ /* 0x0007e80000100800 */
[----:B------:R3:W-:Y:S04]  /*2350*/  STL [R1+0x8], RZ ;  /* 0x000008ff01007387 */ /* 0x0007e80000100800 */
[----:B------:R3:W-:Y:S04]  /*2360*/  STL [R1+0x4], RZ ;  /* 0x000004ff01007387 */ /* 0x0007e80000100800 */
[----:B------:R3:W-:Y:S01]  /*2370*/  STL [R1], RZ ;  /* 0x000000ff01007387 */ /* 0x0007e20000100800 */
[----:B------:R-:W-:Y:S05]  /*2380*/  @!P0 BRA `(.L_x_19) ;  /* 0x0000000800808947 */ /* 0x000fea0003800000 */
[----:B------:R-:W-:Y:S02]  /*2390*/  WARPGROUP.DEPBAR.LE gsb0, 0x0 ;  /* 0x00008000000079c5 */ /* 0x000fe40000010000 */
[----:B------:R-:W-:-:S01]  /*23a0*/  FADD R227, RZ, R58 ;  /* 0x0000003affe37221 */ /* 0x000fc20000000000 */
[----:B------:R-:W-:Y:S01]  /*23b0*/  FADD R226, RZ, R88 ;  /* 0x00000058ffe27221 */ /* 0x000fe20000000000 */
[----:B------:R-:W-:-:S01]  /*23c0*/  FADD R225, RZ, R89 ;  /* 0x00000059ffe17221 */ /* 0x000fc20000000000 */
[----:B------:R-:W-:Y:S01]  /*23d0*/  FADD R224, RZ, R90 ;  /* 0x0000005affe07221 */ /* 0x000fe20000000000 */
[----:B------:R-:W-:-:S01]  /*23e0*/  FADD R223, RZ, R91 ;  /* 0x0000005bffdf7221 */ /* 0x000fc20000000000 */
[----:B------:R0:W-:Y:S01]  /*23f0*/  STL [R1], R227 ;  /* 0x000000e301007387 */ /* 0x0001e20000100800 */
[----:B------:R-:W-:-:S01]  /*2400*/  FADD R222, RZ, R92 ;  /* 0x0000005cffde7221 */ /* 0x000fc20000000000 */
[----:B------:R-:W-:Y:S01]  /*2410*/  FADD R221, RZ, R93 ;  /* 0x0000005dffdd7221 */ /* 0x000fe20000000000 */
[----:B------:R-:W-:-:S01]  /*2420*/  FADD R220, RZ, R94 ;  /* 0x0000005effdc7221 */ /* 0x000fc20000000000 */
[----:B------:R-:W-:Y:S01]  /*2430*/  FADD R219, RZ, R95 ;  /* 0x0000005fffdb7221 */ /* 0x000fe20000000000 */
[----:B------:R-:W-:-:S01]  /*2440*/  FADD R218, RZ, R96 ;  /* 0x00000060ffda7221 */ /* 0x000fc20000000000 */
[----:B------:R-:W-:Y:S01]  /*2450*/  FADD R217, RZ, R97 ;  /* 0x00000061ffd97221 */ /* 0x000fe20000000000 */
[----:B------:R-:W-:-:S01]  /*2460*/  FADD R216, RZ, R98 ;  /* 0x00000062ffd87221 */ /* 0x000fc20000000000 */
[----:B------:R-:W-:Y:S01]  /*2470*/  FADD R215, RZ, R99 ;  /* 0x00000063ffd77221 */ /* 0x000fe20000000000 */
[----:B------:R-:W-:-:S01]  /*2480*/  FADD R214, RZ, R100 ;  /* 0x00000064ffd67221 */ /* 0x000fc20000000000 */
[----:B0-----:R-:W-:Y:S01]  /*2490*/  FADD R227, RZ, R59 ;  /* 0x0000003bffe37221 */ /* 0x001fe20000000000 */
[----:B------:R-:W-:-:S01]  /*24a0*/  FADD R213, RZ, R101 ;  /* 0x00000065ffd57221 */ /* 0x000fc20000000000 */
[----:B------:R-:W-:Y:S01]  /*24b0*/  FADD R212, RZ, R102 ;  /* 0x00000066ffd47221 */ /* 0x000fe20000000000 */
[----:B------:R-:W-:-:S01]  /*24c0*/  FADD R211, RZ, R103 ;  /* 0x00000067ffd37221 */ /* 0x000fc20000000000 */
[----:B------:R-:W-:Y:S01]  /*24d0*/  FADD R210, RZ, R104 ;  /* 0x00000068ffd27221 */ /* 0x000fe20000000000 */
[----:B------:R0:W-:Y:S01]  /*24e0*/  STL [R1+0x4], R227 ;  /* 0x000004e301007387 */ /* 0x0001e20000100800 */
        /* <DEDUP_REMOVED lines=93> */
[----:B------:R-:W-:Y:S01]  /*2ac0*/  UMOV UR6, URZ ;  /* 0x0000003f00067c82 */ /* 0x000fe20008000000 */
[----:B0-----:R-:W-:-:S05]  /*2ad0*/  FADD R227, RZ, R66 ;  /* 0x00000042ffe37221 */ /* 0x001fca0000000000 */
[----:B------:R0:W-:Y:S02]  /*2ae0*/  STL [R1+0x20], R227 ;  /* 0x000020e301007387 */ /* 0x0001e40000100800 */
        /* <DEDUP_REMOVED lines=42> */
.L_x_19:
[----:B------:R-:W-:-:S04]  /*2d90*/  UIADD3 UR18, UR5, 0x1, URZ ;  /* 0x0000000105127890 */ /* 0x000fc8000fffe03f */
[----:B------:R-:W-:-:S04]  /*2da0*/  UISETP.NE.AND UP0, UPT, UR18, 0x12, UPT ;  /* 0x000000121200788c */ /* 0x000fc8000bf05270 */
[----:B------:R-:W-:Y:S02]  /*2db0*/  USEL UR8, URZ, 0x1, UP0 ;  /* 0x000000013f087887 */ /* 0x000fe40008000000 */
[----:B------:R-:W-:Y:S02]  /*2dc0*/  USEL UR18, UR18, URZ, UP0 ;  /* 0x0000003f12127287 */ /* 0x000fe40008000000 */
[----:B------:R-:W-:-:S06]  /*2dd0*/  ULOP3.LUT UR8, UR4, UR8, URZ, 0x3c, !UPT ;  /* 0x0000000804087292 */ /* 0x000fcc000f8e3c3f */
[----:B0-----:R-:W-:Y:S01]  /*2de0*/  IMAD.U32 R227, RZ, RZ, UR8 ;  /* 0x00000008ffe37e24 */ /* 0x001fe2000f8e00ff */
[----:B------:R-:W-:-:S06]  /*2df0*/  UMOV UR8, 0x1 ;  /* 0x0000000100087882 */ /* 0x000fcc0000000000 */
.L_x_14:
[----:B------:R-:W-:-:S04]  /*2e00*/  UISETP.LT.AND UP0, UPT, UR12, 0x1, UPT ;  /* 0x000000010c00788c */ /* 0x000fc8000bf01270 */
[----:B------:R-:W-:-:S04]  /*2e10*/  USEL UR9, UR12, 0x1, UP0 ;  /* 0x000000010c097887 */ /* 0x000fc80008000000 */
[----:B------:R-:W-:-:S04]  /*2e20*/  UIADD3 UR9, UR12, -UR9, URZ ;  /* 0x800000090c097290 */ /* 0x000fc8000fffe03f */
[----:B------:R-:W-:-:S06]  /*2e30*/  UISETP.GE.AND UP0, UPT, UR9, 0x1, UPT ;  /* 0x000000010900788c */ /* 0x000fcc000bf06270 */
[----:B------:R-:W-:-:S13]  /*2e40*/  PLOP3.LUT P0, PT, PT, PT, UP0, 0x80, 0x0 ;  /* 0x000000000000781c */ /* 0x000fda0003f0f008 */
[----:B------:R-:W-:Y:S05]  /*2e50*/  @!P0 BRA `(.L_x_20) ;  /* 0x00000010007c8947 */ /* 0x000fea0003800000 */
[----:B------:R-:W-:Y:S01]  /*2e60*/  IMAD.U32 R228, RZ, RZ, UR9 ;  /* 0x00000009ffe47e24 */ /* 0x000fe2000f8e00ff */
[----:B------:R-:W-:Y:S01]  /*2e70*/  UMOV UR19, UR5 ;  /* 0x0000000500137c82 */ /* 0x000fe20008000000 */
[----:B------:R-:W-:-:S05]  /*2e80*/  ULDC UR24, c[0x0][0x50c] ;  /* 0x0001430000187ab9 */ /* 0x000fca0000000800 */
.L_x_28:
[----:B------:R-:W-:-:S06]  /*2e90*/  UISETP.NE.AND UP0, UPT, UR23, 0x3, UPT ;  /* 0x000000031700788c */ /* 0x000fcc000bf05270 */
[----:B------:R-:W-:-:S13]  /*2ea0*/  PLOP3.LUT P1, PT, PT, PT, UP0, 0x80, 0x0 ;  /* 0x000000000000781c */ /* 0x000fda0003f2f008 */
[----:B01----:R-:W-:Y:S05]  /*2eb0*/  @!P1 BRA `(.L_x_21) ;  /* 0x0000000000049947 */ /* 0x003fea0003800000 */
[----:B------:R-:W-:Y:S01]  /*2ec0*/  BPT.TRAP 0x1 ;  /* 0x000000040000795c */ /* 0x000fe20000300000 */
.L_x_21:
[----:B------:R-:W0:Y:S01]  /*2ed0*/  S2UR UR9, SR_CgaCtaId ;  /* 0x00000000000979c3 */ /* 0x000e220000008800 */
[----:B------:R-:W-:Y:S01]  /*2ee0*/  UMOV UR14, 0x400 ;  /* 0x00000400000e7882 */ /* 0x000fe20000000000 */
[----:B------:R-:W-:Y:S01]  /*2ef0*/  SHF.L.U32 R229, R227, 0x1f, RZ ;  /* 0x0000001fe3e57819 */ /* 0x000fe200000006ff */
[----:B0-----:R-:W-:-:S04]  /*2f00*/  ULEA UR14, UR9, UR14, 0x18 ;  /* 0x0000000e090e7291 */ /* 0x001fc8000f8ec03f */
[----:B------:R-:W-:-:S09]  /*2f10*/  ULEA UR9, UR18, UR14, 0x3 ;  /* 0x0000000e12097291 */ /* 0x000fd2000f8e183f */
[----:B------:R0:W1:Y:S01]  /*2f20*/  SYNCS.PHASECHK.TRANS64.TRYWAIT P0, [UR9], R229 ;  /* 0x000000e5ff0075a7 */ /* 0x0000620008000149 */
[----:B------:R-:W-:Y:S05]  /*2f30*/  @!P1 BRA `(.L_x_22) ;  /* 0x0000000000049947 */ /* 0x000fea0003800000 */
[----:B------:R-:W-:Y:S01]  /*2f40*/  BPT.TRAP 0x1 ;  /* 0x000000040000795c */ /* 0x000fe20000300000 */
.L_x_22:
[----:B-1----:R-:W-:Y:S05]  /*2f50*/  @P0 BRA `(.L_x_23) ;  /* 0x0000000000080947 */ /* 0x002fea0003800000 */
[----:B------:R-:W1:Y:S02]  /*2f60*/  SYNCS.PHASECHK.TRANS64.TRYWAIT P0, [UR9], R229 ;  /* 0x000000e5ff0075a7 */ /* 0x000e640008000149 */
[----:B-1----:R-:W-:Y:S05]  /*2f70*/  @!P0 BRA `(.L_x_24) ;  /* 0x000000d800d48947 */ /* 0x002fea0003800000 */
.L_x_23:
[----:B------:R-:W-:Y:S01]  /*2f80*/  UIADD3 UR9, UR14, 0x24200, URZ ;  /* 0x000242000e097890 */ /* 0x000fe2000fffe03f */
[----:B------:R-:W-:Y:S01]  /*2f90*/  WARPGROUP.ARRIVE ;  /* 0x00000000000079c5 */ /* 0x000fe20000000000 */
[----:B------:R-:W-:Y:S02]  /*2fa0*/  UISETP.NE.AND UP0, UPT, UR7, URZ, UPT ;  /* 0x0000003f0700728c */ /* 0x000fe4000bf05270 */
[----:B------:R-:W-:Y:S02]  /*2fb0*/  USHF.R.U32.HI UR9, URZ, 0x4, UR9 ;  /* 0x000000043f097899 */ /* 0x000fe40008011609 */
[----:B------:R-:W-:Y:S02]  /*2fc0*/  USEL UR8, UR8, URZ, !UP0 ;  /* 0x0000003f08087287 */ /* 0x000fe4000c000000 */
[----:B------:R-:W-:Y:S02]  /*2fd0*/  ULOP3.LUT UR9, UR9, 0x3fff, URZ, 0xc0, !UPT ;  /* 0x00003fff09097892 */ /* 0x000fe4000f8ec03f */
[----:B------:R-:W-:-:S02]  /*2fe0*/  ULOP3.LUT UR7, UR15, 0x10000, URZ, 0xfc, !UPT ;  /* 0x000100000f077892 */ /* 0x000fc4000f8efc3f */
[----:B------:R-:W-:Y:S02]  /*2ff0*/  ULOP3.LUT UR9, UR9, 0x10000, URZ, 0xfc, !UPT ;  /* 0x0001000009097892 */ /* 0x000fe4000f8efc3f */
[----:B------:R-:W-:Y:S02]  /*3000*/  UISETP.NE.U32.AND UP0, UPT, UR8, URZ, UPT ;  /* 0x0000003f0800728c */ /* 0x000fe4000bf05070 */
[----:B------:R-:W-:Y:S02]  /*3010*/  ULEA UR8, UR18, UR7, 0x9 ;  /* 0x0000000712087291 */ /* 0x000fe4000f8e483f */
[----:B------:R-:W-:Y:S01]  /*3020*/  ULEA UR10, UR18, UR9, 0x8 ;  /* 0x00000009120a7291 */ /* 0x000fe2000f8e403f */
[----:B------:R-:W-:Y:S02]  /*3030*/  UMOV UR11, 0xc0000010 ;  /* 0xc0000010000b7882 */ /* 0x000fe40000000000 */
[----:B------:R-:W-:Y:S01]  /*3040*/  UMOV UR9, 0xc0000010 ;  /* 0xc000001000097882 */ /* 0x000fe20000000000 */
[----:B------:R-:W-:-:S05]  /*3050*/  UIADD3 UR6, UR6, 0x1, URZ ;  /* 0x0000000106067890 */ /* 0x000fca000fffe03f */
[----:B------:R-:W-:Y:S01]  /*3060*/  QGMMA.64x128x32.F32.E4M3.E4M3 R88, gdesc[UR8], R88, UP0 ;  /* 0x01e00000085879f3 */ /* 0x000fe2000bf00858 */
[----:B------:R-:W-:Y:S01]  /*3070*/  UIADD3 UR8, UR8, 0x100, URZ ;  /* 0x0000010008087890 */ /* 0x000fe2000fffe03f */
[----:B------:R-:W-:-:S10]  /*3080*/  UMOV UR9, 0xc0000010 ;  /* 0xc000001000097882 */ /* 0x000fd40000000000 */
[----:B------:R-:W-:Y:S01]  /*3090*/  QGMMA.64x128x32.F32.E4M3.E4M3 R24, gdesc[UR8], R24, UP0, gsb0 ;  /* 0x01e00000081879f3 */ /* 0x000fe2000b800818 */
[----:B------:R-:W-:-:S04]  /*30a0*/  UISETP.NE.AND UP0, UPT, UR6, UR24, UPT ;  /* 0x000000180600728c */ /* 0x000fc8000bf05270 */
[----:B------:R-:W-:-:S06]  /*30b0*/  USEL UR7, URZ, 0x1, UP0 ;  /* 0x000000013f077887 */ /* 0x000fcc0008000000 */
[----:B------:R-:W-:Y:S01]  /*30c0*/  ISETP.NE.AND P0, PT, RZ, UR7, PT ;  /* 0x00000007ff007c0c */ /* 0x000fe2000bf05270 */
[----:B------:R-:W-:-:S12]  /*30d0*/  WARPGROUP.DEPBAR.LE gsb0, 0x1 ;  /* 0x00008000000079c5 */ /* 0x000fd80000010100 */
[----:B------:R-:W-:Y:S05]  /*30e0*/  @!P0 BRA `(.L_x_25) ;  /* 0x0000000c00808947 */ /* 0x000fea0003800000 */
[----:B------:R-:W-:Y:S02]  /*30f0*/  WARPGROUP.DEPBAR.LE gsb0, 0x0 ;  /* 0x00008000000079c5 */ /* 0x000fe40000010000 */
[----:B------:R-:W-:-:S01]  /*3100*/  FADD R226, R88, R226 ;  /* 0x000000e258e27221 */ /* 0x000fc20000000000 */
[----:B------:R-:W-:Y:S01]  /*3110*/  FADD R225, R89, R225 ;  /* 0x000000e159e17221 */ /* 0x000fe20000000000 */
[----:B------:R1:W-:Y:S01]  /*3120*/  STL [R1+0x88], R227 ;  /* 0x000088e301007387 */ /* 0x0003e20000100800 */
[----:B------:R-:W-:-:S01]  /*3130*/  FADD R224, R90, R224 ;  /* 0x000000e05ae07221 */ /* 0x000fc20000000000 */
[----:B------:R-:W-:Y:S01]  /*3140*/  FADD R223, R91, R223 ;  /* 0x000000df5bdf7221 */ /* 0x000fe20000000000 */
[----:B------:R-:W-:-:S01]  /*3150*/  FADD R222, R92, R222 ;  /* 0x000000de5cde7221 */ /* 0x000fc20000000000 */
[----:B------:R-:W-:Y:S01]  /*3160*/  FADD R221, R93, R221 ;  /* 0x000000dd5ddd7221 */ /* 0x000fe20000000000 */
[----:B-1----:R-:W4:Y:S04]  /*3170*/  LDL.LU R227, [R1+0x30] ;  /* 0x0000300001e37983 */ /* 0x002f280000300800 */
[----:B------:R1:W-:Y:S01]  /*3180*/  STL [R1+0x8c], R226 ;  /* 0x00008ce201007387 */ /* 0x0003e20000100800 */
[----:B------:R-:W-:-:S01]  /*3190*/  FADD R220, R94, R220 ;  /* 0x000000dc5edc7221 */ /* 0x000fc20000000000 */
[----:B------:R-:W-:-:S02]  /*31a0*/  FADD R219, R95, R219 ;  /* 0x000000db5fdb7221 */ /* 0x000fc40000000000 */
[----:B-1----:R-:W2:Y:S04]  /*31b0*/  LDL.LU R226, [R1+0x2c] ;  /* 0x00002c0001e27983 */ /* 0x002ea80000300800 */
[----:B------:R1:W-:Y:S01]  /*31c0*/  STL [R1+0x90], R225 ;  /* 0x000090e101007387 */ /* 0x0003e20000100800 */
[----:B------:R-:W-:-:S03]  /*31d0*/  FADD R218, R96, R218 ;  /* 0x000000da60da7221 */ /* 0x000fc60000000000 */
[----:B-1----:R-:W3:Y:S04]  /*31e0*/  LDL.LU R225, [R1+0x28] ;  /* 0x0000280001e17983 */ /* 0x002ee80000300800 */
        /* <DEDUP_REMOVED lines=9> */
[----:B------:R1:W-:Y:S04]  /*3280*/  STL [R1+0xa0], R221 ;  /* 0x0000a0dd01007387 */ /* 0x0003e80000100800 */
        /* <DEDUP_REMOVED lines=12> */
[----:B-1----:R-:W3:Y:S01]  /*3350*/  LDL.LU R215, [R1] ;  /* 0x0000000001d77983 */ /* 0x002ee20000300800 */
[----:B------:R-:W-:-:S01]  /*3360*/  FADD R214, R100, R214 ;  /* 0x000000d664d67221 */ /* 0x000fc20000000000 */
[----:B------:R-:W-:Y:S01]  /*3370*/  FADD R213, R101, R213 ;  /* 0x000000d565d57221 */ /* 0x000fe20000000000 */
[----:B------:R-:W-:-:S01]  /*3380*/  FADD R212, R102, R212 ;  /* 0x000000d466d47221 */ /* 0x000fc20000000000 */
[----:B------:R-:W-:Y:S01]  /*3390*/  FADD R211, R103, R211 ;  /* 0x000000d367d37221 */ /* 0x000fe20000000000 */
[----:B------:R-:W-:-:S01]  /*33a0*/  FADD R210, R104, R210 ;  /* 0x000000d268d27221 */ /* 0x000fc20000000000 */
[----:B------:R-:W-:Y:S01]  /*33b0*/  STL [R1+0xbc], R214 ;  /* 0x0000bcd601007387 */ /* 0x000fe20000100800 */
        /* <DEDUP_REMOVED lines=11> */
[----:B------:R1:W-:Y:S01]  /*3470*/  STL [R1+0xc8], R211 ;  /* 0x0000c8d301007387 */ /* 0x0003e20000100800 */
[----:B------:R-:W-:-:S01]  /*3480*/  FADD R200, R114, R200 ;  /* 0x000000c872c87221 */ /* 0x000fc20000000000 */
[----:B------:R-:W-:Y:S01]  /*3490*/  FADD R199, R115, R199 ;  /* 0x000000c773c77221 */ /* 0x000fe20000000000 */
        /* <DEDUP_REMOVED lines=69> */
[----:B-----5:R-:W-:Y:S01]  /*38f0*/  FADD R0, R57, R0 ;  /* 0x0000000039007221 */ /* 0x020fe20000000000 */
[----:B----4-:R-:W-:-:S01]  /*3900*/  FADD R227, R70, R227 ;  /* 0x000000e346e37221 */ /* 0x010fc20000000000 */
[----:B--2---:R-:W-:Y:S01]  /*3910*/  FADD R226, R69, R226 ;  /* 0x000000e245e27221 */ /* 0x004fe20000000000 */
[----:B---3--:R-:W-:-:S01]  /*3920*/  FADD R225, R68, R225 ;  /* 0x000000e144e17221 */ /* 0x008fc20000000000 */
        /* <DEDUP_REMOVED lines=9> */
[----:B------:R-:W-:-:S05]  /*39c0*/  FADD R215, R58, R215 ;  /* 0x000000d73ad77221 */ /* 0x000fca0000000000 */
[----:B------:R2:W-:Y:S04]  /*39d0*/  STL [R1], R215 ;  /* 0x000000d701007387 */ /* 0x0005e80000100800 */
[----:B------:R3:W-:Y:S04]  /*39e0*/  STL [R1+0x4], R216 ;  /* 0x000004d801007387 */ /* 0x0007e80000100800 */
        /* <DEDUP_REMOVED lines=8> */
[----:B-1----:R-:W4:Y:S04]  /*3a70*/  LDL.LU R211, [R1+0x34] ;  /* 0x0000340001d37983 */ /* 0x002f280000300800 */
[----:B------:R1:W-:Y:S04]  /*3a80*/  STL [R1+0x28], R225 ;  /* 0x000028e101007387 */ /* 0x0003e80000100800 */
[----:B------:R-:W4:Y:S04]  /*3a90*/  LDL.LU R212, [R1+0x38] ;  /* 0x0000380001d47983 */ /* 0x000f280000300800 */
[----:B------:R1:W-:Y:S04]  /*3aa0*/  STL [R1+0x2c], R226 ;  /* 0x00002ce201007387 */ /* 0x0003e80000100800 */
[----:B------:R-:W4:Y:S04]  /*3ab0*/  LDL.LU R213, [R1+0x3c] ;  /* 0x00003c0001d57983 */ /* 0x000f280000300800 */
[----:B------:R1:W-:Y:S04]  /*3ac0*/  STL [R1+0x30], R227 ;  /* 0x000030e301007387 */ /* 0x0003e80000100800 */
[----:B------:R-:W4:Y:S04]  /*3ad0*/  LDL.LU R214, [R1+0x40] ;  /* 0x0000400001d67983 */ /* 0x000f280000300800 */
[----:B--2---:R-:W2:Y:S04]  /*3ae0*/  LDL.LU R215, [R1+0x44] ;  /* 0x0000440001d77983 */ /* 0x004ea80000300800 */
[----:B---3--:R-:W3:Y:S04]  /*3af0*/  LDL.LU R216, [R1+0x48] ;  /* 0x0000480001d87983 */ /* 0x008ee80000300800 */
[----:B----4-:R-:W4:Y:S04]  /*3b00*/  LDL.LU R217, [R1+0x4c] ;  /* 0x00004c0001d97983 */ /* 0x010f280000300800 */
[----:B0-----:R-:W4:Y:S04]  /*3b10*/  LDL.LU R218, [R1+0x50] ;  /* 0x0000500001da7983 */ /* 0x001f280000300800 */
[----:B------:R-:W4:Y:S04]  /*3b20*/  LDL.LU R219, [R1+0x54] ;  /* 0x0000540001db7983 */ /* 0x000f280000300800 */
[----:B------:R-:W4:Y:S04]  /*3b30*/  LDL.LU R220, [R1+0x58] ;  /* 0x0000580001dc7983 */ /* 0x000f280000300800 */
[----:B------:R-:W4:Y:S04]  /*3b40*/  LDL.LU R221, [R1+0x5c] ;  /* 0x00005c0001dd7983 */ /* 0x000f280000300800 */
[----:B------:R-:W4:Y:S04]  /*3b50*/  LDL.LU R222, [R1+0x60] ;  /* 0x0000600001de7983 */ /* 0x000f280000300800 */
[----:B------:R-:W4:Y:S04]  /*3b60*/  LDL.LU R223, [R1+0x64] ;  /* 0x0000640001df7983 */ /* 0x000f280000300800 */
[----:B------:R-:W4:Y:S04]  /*3b70*/  LDL.LU R224, [R1+0x68] ;  /* 0x0000680001e07983 */ /* 0x000f280000300800 */
[----:B-1----:R-:W4:Y:S04]  /*3b80*/  LDL.LU R225, [R1+0x6c] ;  /* 0x00006c0001e17983 */ /* 0x002f280000300800 */
[----:B------:R-:W4:Y:S04]  /*3b90*/  LDL.LU R226, [R1+0x70] ;  /* 0x0000700001e27983 */ /* 0x000f280000300800 */
[----:B------:R-:W4:Y:S01]  /*3ba0*/  LDL.LU R227, [R1+0x74] ;  /* 0x0000740001e37983 */ /* 0x000f220000300800 */
[----:B------:R-:W-:-:S05]  /*3bb0*/  FADD R211, R71, R211 ;  /* 0x000000d347d37221 */ /* 0x000fca0000000000 */
[----:B------:R0:W-:Y:S01]  /*3bc0*/  STL [R1+0x34], R211 ;  /* 0x000034d301007387 */ /* 0x0001e20000100800 */
[----:B------:R-:W-:-:S03]  /*3bd0*/  FADD R212, R72, R212 ;  /* 0x000000d448d47221 */ /* 0x000fc60000000000 */
[----:B0-----:R1:W5:Y:S01]  /*3be0*/  LDL.LU R211, [R1+0xc8] ;  /* 0x0000c80001d37983 */ /* 0x0013620000300800 */
[----:B------:R-:W-:-:S03]  /*3bf0*/  FADD R213, R73, R213 ;  /* 0x000000d549d57221 */ /* 0x000fc60000000000 */
[----:B------:R0:W-:Y:S01]  /*3c00*/  STL [R1+0x38], R212 ;  /* 0x000038d401007387 */ /* 0x0001e20000100800 */
[----:B------:R-:W-:-:S01]  /*3c10*/  FADD R214, R74, R214 ;  /* 0x000000d64ad67221 */ /* 0x000fc20000000000 */
[----:B--2---:R-:W-:Y:S02]  /*3c20*/  FADD R215, R75, R215 ;  /* 0x000000d74bd77221 */ /* 0x004fe40000000000 */
[----:B0-----:R1:W5:Y:S01]  /*3c30*/  LDL.LU R212, [R1+0xc4] ;  /* 0x0000c40001d47983 */ /* 0x0013620000300800 */
[----:B---3--:R-:W-:-:S03]  /*3c40*/  FADD R216, R76, R216 ;  /* 0x000000d84cd87221 */ /* 0x008fc60000000000 */
[----:B------:R0:W-:Y:S01]  /*3c50*/  STL [R1+0x3c], R213 ;  /* 0x00003cd501007387 */ /* 0x0001e20000100800 */
[----:B----4-:R-:W-:-:S03]  /*3c60*/  FADD R217, R77, R217 ;  /* 0x000000d94dd97221 */ /* 0x010fc60000000000 */
[----:B0-----:R1:W5:Y:S01]  /*3c70*/  LDL.LU R213, [R1+0xc0] ;  /* 0x0000c00001d57983 */ /* 0x0013620000300800 */
[----:B------:R-:W-:-:S03]  /*3c80*/  FADD R218, R78, R218 ;  /* 0x000000da4eda7221 */ /* 0x000fc60000000000 */
[----:B------:R0:W-:Y:S01]  /*3c90*/  STL [R1+0x40], R214 ;  /* 0x000040d601007387 */ /* 0x0001e20000100800 */
[----:B------:R-:W-:-:S01]  /*3ca0*/  FADD R219, R79, R219 ;  /* 0x000000db4fdb7221 */ /* 0x000fc20000000000 */
[----:B------:R-:W-:Y:S02]  /*3cb0*/  FADD R220, R80, R220 ;  /* 0x000000dc50dc7221 */ /* 0x000fe40000000000 */
[----:B0-----:R1:W5:Y:S04]  /*3cc0*/  LDL.LU R214, [R1+0xbc] ;  /* 0x0000bc0001d67983 */ /* 0x0013680000300800 */
[----:B------:R0:W-:Y:S01]  /*3cd0*/  STL [R1+0x44], R215 ;  /* 0x000044d701007387 */ /* 0x0001e20000100800 */
[----:B------:R-:W-:-:S01]  /*3ce0*/  FADD R221, R81, R221 ;  /* 0x000000dd51dd7221 */ /* 0x000fc20000000000 */
[----:B------:R-:W-:-:S02]  /*3cf0*/  FADD R222, R82, R222 ;  /* 0x000000de52de7221 */ /* 0x000fc40000000000 */
[----:B0-----:R1:W5:Y:S04]  /*3d00*/  LDL.LU R215, [R1+0xb8] ;  /* 0x0000b80001d77983 */ /* 0x0013680000300800 */
[----:B------:R0:W-:Y:S01]  /*3d10*/  STL [R1+0x48], R216 ;  /* 0x000048d801007387 */ /* 0x0001e20000100800 */
[----:B------:R-:W-:-:S03]  /*3d20*/  FADD R223, R83, R223 ;  /* 0x000000df53df7221 */ /* 0x000fc60000000000 */
        /* <DEDUP_REMOVED lines=13> */
[----:B------:R0:W-:Y:S04]  /*3e00*/  STL [R1+0x5c], R221 ;  /* 0x00005cdd01007387 */ /* 0x0001e80000100800 */
        /* <DEDUP_REMOVED lines=12> */
[----:B0-----:R1:W5:Y:S01]  /*3ed0*/  LDL.LU R227, [R1+0x88] ;  /* 0x0000880001e37983 */ /* 0x0013620000300800 */
[----:B------:R-:W-:-:S05]  /*3ee0*/  UMOV UR6, URZ ;  /* 0x0000003f00067c82 */ /* 0x000fca0008000000 */
.L_x_25:
[----:B------:R-:W-:Y:S05]  /*3ef0*/  @!P1 BRA `(.L_x_26) ;  /* 0x0000000000049947 */ /* 0x000fea0003800000 */
[----:B------:R-:W-:Y:S01]  /*3f00*/  BPT.TRAP 0x1 ;  /* 0x000000040000795c */ /* 0x000fe20000300000 */
.L_x_26:
[----:B------:R-:W-:Y:S02]  /*3f10*/  UISETP.GT.U32.AND UP0, UPT, UR13, 0x1, UPT ;  /* 0x000000010d00788c */ /* 0x000fe4000bf04070 */
[----:B------:R-:W-:-:S04]  /*3f20*/  ULEA UR8, UR19, UR14, 0x3 ;  /* 0x0000000e13087291 */ /* 0x000fc8000f8e183f */
[----:B------:R-:W-:Y:S01]  /*3f30*/  UIADD3 UR8, UR8, 0x90, URZ ;  /* 0x0000009008087890 */ /* 0x000fe2000fffe03f */
[----:B------:R-:W-:-:S03]  /*3f40*/  PLOP3.LUT P0, PT, PT, PT, UP0, 0x80, 0x0 ;  /* 0x000000000000781c */ /* 0x000fc60003f0f008 */
[----:B------:R-:W-:-:S09]  /*3f50*/  UPRMT UR8, URZ, 0x654, UR8 ;  /* 0x000006543f087896 */ /* 0x000fd20008000008 */
[----:B------:R-:W-:Y:S01]  /*3f60*/  SYNCS.ARRIVE.TRANS64.RED.A1T0 RZ, [UR8], RZ ;  /* 0x000000ffffff79a7 */ /* 0x000fe20008100408 */
[----:B------:R-:W-:Y:S05]  /*3f70*/  @P0 BRA `(.L_x_27) ;  /* 0x0000000000040947 */ /* 0x000fea0003800000 */
[----:B------:R-:W-:Y:S01]  /*3f80*/  BPT.TRAP 0x1 ;  /* 0x000000040000795c */ /* 0x000fe20000300000 */
.L_x_27:
[----:B------:R-:W-:Y:S01]  /*3f90*/  UIADD3 UR18, UR18, 0x1, URZ ;  /* 0x0000000112127890 */ /* 0x000fe2000fffe03f */
[C---:B------:R-:W-:Y:S01]  /*3fa0*/  ISETP.GT.AND P0, PT, R228.reuse, 0x1, PT ;  /* 0x00000001e400780c */ /* 0x040fe20003f04270 */
[----:B------:R-:W-:Y:S01]  /*3fb0*/  UIADD3 UR19, UR19, 0x1, URZ ;  /* 0x0000000113137890 */ /* 0x000fe2000fffe03f */
[----:B------:R-:W-:Y:S01]  /*3fc0*/  VIADD R228, R228, 0xffffffff ;  /* 0xffffffffe4e47836 */ /* 0x000fe20000000000 */
[----:B------:R-:W-:Y:S02]  /*3fd0*/  UISETP.NE.AND UP0, UPT, UR18, 0x12, UPT ;  /* 0x000000121200788c */ /* 0x000fe4000bf05270 */
[----:B------:R-:W-:Y:S02]  /*3fe0*/  UISETP.NE.AND UP1, UPT, UR19, 0x12, UPT ;  /* 0x000000121300788c */ /* 0x000fe4000bf25270 */
[----:B------:R-:W-:Y:S02]  /*3ff0*/  USEL UR8, URZ, 0x1, UP0 ;  /* 0x000000013f087887 */ /* 0x000fe40008000000 */
[----:B------:R-:W-:-:S02]  /*4000*/  USEL UR18, UR18, URZ, UP0 ;  /* 0x0000003f12127287 */ /* 0x000fc40008000000 */
[----:B------:R-:W-:Y:S02]  /*4010*/  USEL UR19, UR19, URZ, UP1 ;  /* 0x0000003f13137287 */ /* 0x000fe40008800000 */
[----:B-----5:R-:W-:Y:S01]  /*4020*/  LOP3.LUT R227, R227, UR8, RZ, 0x3c, !PT ;  /* 0x00000008e3e37c12 */ /* 0x020fe2000f8e3cff */
[----:B------:R-:W-:Y:S01]  /*4030*/  UMOV UR8, 0x1 ;  /* 0x0000000100087882 */ /* 0x000fe20000000000 */
[----:B------:R-:W-:Y:S08]  /*4040*/  @P0 BRA `(.L_x_28) ;  /* 0xffffffec00900947 */ /* 0x000ff0000383ffff */
.L_x_20:
[----:B------:R-:W-:-:S04]  /*4050*/  UISETP.NE.AND UP0, UPT, UR6, URZ, UPT ;  /* 0x0000003f0600728c */ /* 0x000fc8000bf05270 */
[----:B------:R-:W-:-:S06]  /*4060*/  USEL UR6, URZ, 0x1, !UP0 ;  /* 0x000000013f067887 */ /* 0x000fcc000c000000 */
[----:B------:R-:W-:-:S13]  /*4070*/  ISETP.NE.AND P0, PT, RZ, UR6, PT ;  /* 0x00000006ff007c0c */ /* 0x000fda000bf05270 */
[----:B------:R-:W-:Y:S05]  /*4080*/  @!P0 BRA `(.L_x_29) ;  /* 0x0000000c00dc8947 */ /* 0x000fea0003800000 */
[----:B------:R-:W4:Y:S04]  /*4090*/  LDL.LU R227, [R1+0x74] ;  /* 0x0000740001e37983 */ /* 0x000f280000300800 */
[----:B----4-:R4:W-:Y:S04]  /*40a0*/  STL [R1+0x88], R227 ;  /* 0x000088e301007387 */ /* 0x0109e80000100800 */
[----:B----4-:R-:W4:Y:S04]  /*40b0*/  LDL.LU R227, [R1+0x70] ;  /* 0x0000700001e37983 */ /* 0x010f280000300800 */
        /* <DEDUP_REMOVED lines=55> */
[----:B----4-:R-:W4:Y:S01]  /*4430*/  LDL.LU R227, [R1] ;  /* 0x0000000001e37983 */ /* 0x010f220000300800 */
[----:B------:R-:W-:-:S02]  /*4440*/  WARPGROUP.DEPBAR.LE gsb0, 0x0 ;  /* 0x00008000000079c5 */ /* 0x000fc40000010000 */
[----:B------:R-:W-:Y:S01]  /*4450*/  FADD R226, R88, R226 ;  /* 0x000000e258e27221 */ /* 0x000fe20000000000 */
        /* <DEDUP_REMOVED lines=97> */
[----:B----4-:R-:W-:-:S05]  /*4a70*/  FADD R227, R58, R227 ;  /* 0x000000e33ae37221 */ /* 0x010fca0000000000 */
[----:B------:R4:W-:Y:S04]  /*4a80*/  STL [R1], R227 ;  /* 0x000000e301007387 */ /* 0x0009e80000100800 */
[----:B----4-:R-:W4:Y:S02]  /*4a90*/  LDL.LU R227, [R1+0xf8] ;  /* 0x0000f80001e37983 */ /* 0x010f240000300800 */
[----:B----4-:R-:W-:-:S05]  /*4aa0*/  FADD R227, R59, R227 ;  /* 0x000000e33be37221 */ /* 0x010fca0000000000 */
[----:B------:R4:W-:Y:S04]  /*4ab0*/  STL [R1+0x4], R227 ;  /* 0x000004e301007387 */ /* 0x0009e80000100800 */
        /* <DEDUP_REMOVED lines=83> */
[----:B------:R4:W-:Y:S02]  /*4ff0*/  STL [R1+0x74], R227 ;  /* 0x000074e301007387 */ /* 0x0009e40000100800 */
.L_x_29:
[----:B------:R-:W-:Y:S02]  /*5000*/  WARPGROUP.DEPBAR.LE gsb0, 0x0 ;  /* 0x00008000000079c5 */ /* 0x000fe40000010000 */
[----:B------:R-:W5:Y:S02]  /*5010*/  LDC R24, c[0x0][0x28c] ;  /* 0x0000a300ff187b82 */ /* 0x000f640000000800 */
[----:B-----5:R-:W-:-:S13]  /*5020*/  ISETP.GE.AND P0, PT, R24, 0x1, PT ;  /* 0x000000011800780c */ /* 0x020fda0003f06270 */
[----:B------:R-:W-:Y:S05]  /*5030*/  @!P0 BRA `(.L_x_30) ;  /* 0x0000000000488947 */ /* 0x000fea0003800000 */
[----:B------:R-:W-:-:S06]  /*5040*/  UISETP.NE.AND UP0, UPT, UR23, 0x3, UPT ;  /* 0x000000031700788c */ /* 0x000fcc000bf05270 */
[----:B------:R-:W-:-:S13]  /*5050*/  PLOP3.LUT P0, PT, PT, PT, UP0, 0x80, 0x0 ;  /* 0x000000000000781c */ /* 0x000fda0003f0f008 */
[----:B------:R-:W-:Y:S05]  /*5060*/  @!P0 BRA `(.L_x_31) ;  /* 0x0000000000048947 */ /* 0x000fea0003800000 */
[----:B------:R-:W-:Y:S01]  /*5070*/  BPT.TRAP 0x1 ;  /* 0x000000040000795c */ /* 0x000fe20000300000 */
.L_x_31:
[----:B------:R-:W-:-:S04]  /*5080*/  UISETP.LT.AND UP0, UPT, UR12, 0x1, UPT ;  /* 0x000000010c00788c */ /* 0x000fc8000bf01270 */
[----:B------:R-:W-:Y:S02]  /*5090*/  USEL UR8, UR12, 0x1, UP0 ;  /* 0x000000010c087887 */ /* 0x000fe40008000000 */
[----:B------:R-:W-:Y:S02]  /*50a0*/  UISETP.GT.U32.AND UP0, UPT, UR13, 0x1, UPT ;  /* 0x000000010d00788c */ /* 0x000fe4000bf04070 */
[----:B------:R-:W-:-:S04]  /*50b0*/  UIADD3 UR8, UR5, UR12, -UR8 ;  /* 0x0000000c05087290 */ /* 0x000fc8000fffe808 */
[----:B------:R-:W-:Y:S01]  /*50c0*/  UIMAD.WIDE.U32 UR6, UR8, 0x38e38e39, URZ ;  /* 0x38e38e39080678a5 */ /* 0x000fe2000f8e003f */
[----:B------:R-:W-:-:S03]  /*50d0*/  PLOP3.LUT P0, PT, PT, PT, UP0, 0x80, 0x0 ;  /* 0x000000000000781c */ /* 0x000fc60003f0f008 */
[----:B------:R-:W-:-:S04]  /*50e0*/  USHF.R.U32.HI UR6, URZ, 0x2, UR7 ;  /* 0x000000023f067899 */ /* 0x000fc80008011607 */
[----:B------:R-:W-:-:S04]  /*50f0*/  UIMAD UR8, UR6, -0x12, UR8 ;  /* 0xffffffee060878a4 */ /* 0x000fc8000f8e0208 */
[----:B------:R-:W-:-:S04]  /*5100*/  ULEA UR8, UR8, UR14, 0x3 ;  /* 0x0000000e08087291 */ /* 0x000fc8000f8e183f */
[----:B------:R-:W-:-:S04]  /*5110*/  UIADD3 UR8, UR8, 0x90, URZ ;  /* 0x0000009008087890 */ /* 0x000fc8000fffe03f */
[----:B------:R-:W-:-:S09]  /*5120*/  UPRMT UR8, URZ, 0x654, UR8 ;  /* 0x000006543f087896 */ /* 0x000fd20008000008 */
[----:B------:R-:W-:Y:S01]  /*5130*/  SYNCS.ARRIVE.TRANS64.RED.A1T0 RZ, [UR8], RZ ;  /* 0x000000ffffff79a7 */ /* 0x000fe20008100408 */
[----:B------:R-:W-:Y:S05]  /*5140*/  @P0 BRA `(.L_x_30) ;  /* 0x0000000000040947 */ /* 0x000fea0003800000 */
[----:B------:R-:W-:Y:S01]  /*5150*/  BPT.TRAP 0x1 ;  /* 0x000000040000795c */ /* 0x000fe20000300000 */
.L_x_30:
[----:B------:R0:W-:Y:S01]  /*5160*/  STL [R1+0x8c], R2 ;  /* 0x00008c0201007387 */ /* 0x0001e20000100800 */
[----:B------:R-:W1:Y:S01]  /*5170*/  LDC R29, c[0x0][0x288] ;  /* 0x0000a200ff1d7b82 */ /* 0x000e620000000800 */
[----:B------:R-:W-:Y:S02]  /*5180*/  UIADD3 UR9, UR12, UR5, URZ ;  /* 0x000000050c097290 */ /* 0x000fe4000fffe03f */
[----:B------:R-:W-:Y:S01]  /*5190*/  USHF.R.S32.HI UR10, URZ, 0x1f, UR22 ;  /* 0x0000001f3f0a7899 */ /* 0x000fe20008011416 */
[----:B------:R-:W-:Y:S01]  /*51a0*/  ULDC.64 UR6, c[0x0][0x5d0] ;  /* 0x0001740000067ab9 */ /* 0x000fe20000000a00 */
[----:B------:R-:W-:Y:S01]  /*51b0*/  ULDC UR11, c[0x0][0x284] ;  /* 0x0000a100000b7ab9 */ /* 0x000fe20000000800 */
[----:B0-----:R-:W2:Y:S04]  /*51c0*/  LDL.LU R2, [R1+0x80] ;  /* 0x0000800001027983 */ /* 0x001ea80000300800 */
[----:B------:R0:W-:Y:S04]  /*51d0*/  STL [R1+0x88], R0 ;  /* 0x0000880001007387 */ /* 0x0001e80000100800 */
[----:B----4-:R-:W4:Y:S01]  /*51e0*/  LDL.LU R227, [R1+0x84] ;  /* 0x0000840001e37983 */ /* 0x010f220000300800 */
[----:B0-----:R-:W0:Y:S02]  /*51f0*/  S2R R0, SR_TID.X ;  /* 0x0000000000007919 */ /* 0x001e240000002100 */
[----:B0-----:R-:W-:-:S02]  /*5200*/  SHF.R.U32.HI R24, RZ, 0x2, R0 ;  /* 0x00000002ff187819 */ /* 0x001fc40000011600 */
[----:B------:R-:W-:Y:S02]  /*5210*/  LOP3.LUT R26, R0, 0x60, RZ, 0xc0, !PT ;  /* 0x00000060001a7812 */ /* 0x000fe400078ec0ff */
[----:B------:R-:W-:Y:S02]  /*5220*/  SHF.R.U32.HI R27, RZ, 0x7, R0 ;  /* 0x00000007ff1b7819 */ /* 0x000fe40000011600 */
[----:B------:R-:W-:Y:S02]  /*5230*/  LOP3.LUT R25, R24, 0x7, RZ, 0xc0, !PT ;  /* 0x0000000718197812 */ /* 0x000fe400078ec0ff */
[----:B------:R-:W-:Y:S02]  /*5240*/  SHF.R.U32.HI R28, RZ, 0x1, R26 ;  /* 0x00000001ff1c7819 */ /* 0x000fe4000001161a */
[----:B------:R-:W-:Y:S02]  /*5250*/  LOP3.LUT R24, R27, 0x1, RZ, 0xc0, !PT ;  /* 0x000000011b187812 */ /* 0x000fe400078ec0ff */
[----:B------:R-:W-:Y:S01]  /*5260*/  IADD3 R27, RZ, -R28, -R25 ;  /* 0x8000001cff1b7210 */ /* 0x000fe20007ffe819 */
[----:B------:R-:W-:-:S02]  /*5270*/  IMAD.SHL.U32 R32, R0, 0x2, RZ ;  /* 0x0000000200207824 */ /* 0x000fc400078e00ff */
[C---:B------:R-:W-:Y:S02]  /*5280*/  IMAD.SHL.U32 R26, R24.reuse, 0x40, RZ ;  /* 0x00000040181a7824 */ /* 0x040fe400078e00ff */
[----:B------:R-:W-:Y:S01]  /*5290*/  IMAD R42, R24, -0x40, R27 ;  /* 0xffffffc0182a7824 */ /* 0x000fe200078e021b */
[----:B------:R-:W-:Y:S01]  /*52a0*/  LOP3.LUT R24, R0, 0x3, RZ, 0xc0, !PT ;  /* 0x0000000300187812 */ /* 0x000fe200078ec0ff */
[----:B--2---:R-:W-:Y:S02]  /*52b0*/  IMAD.SHL.U32 R41, R2, 0x80, RZ ;  /* 0x0000008002297824 */ /* 0x004fe400078e00ff */
[----:B------:R0:W5:Y:S04]  /*52c0*/  LDL.LU R2, [R1+0x8c] ;  /* 0x00008c0001027983 */ /* 0x0001680000300800 */
[----:B------:R0:W5:Y:S01]  /*52d0*/  LDL.LU R0, [R1+0x88] ;  /* 0x0000880001007983 */ /* 0x0001620000300800 */
[----:B------:R-:W-:Y:S01]  /*52e0*/  LOP3.LUT R43, R26, 0x40, R25, 0xe2, !PT ;  /* 0x000000401a2b7812 */ /* 0x000fe200078ee219 */
[----:B----4-:R-:W-:Y:S01]  /*52f0*/  IMAD.SHL.U32 R25, R227, 0x100, RZ ;  /* 0x00000100e3197824 */ /* 0x010fe200078e00ff */
[----:B------:R-:W-:Y:S01]  /*5300*/  UISETP.GT.U32.AND UP0, UPT, UR9, 0x11, UPT ;  /* 0x000000110900788c */ /* 0x000fe2000bf04070 */
[C---:B-1----:R-:W-:Y:S01]  /*5310*/  ISETP.GE.AND P0, PT, R41.reuse, R29, PT ;  /* 0x0000001d2900720c */ /* 0x042fe20003f06270 */
[----:B------:R-:W-:Y:S01]  /*5320*/  UIMAD UR5, UR10, UR6, URZ ;  /* 0x000000060a0572a4 */ /* 0x000fe2000f8e023f */
[----:B------:R-:W-:Y:S01]  /*5330*/  LOP3.LUT R32, R41, 0x6, R32, 0xf8, !PT ;  /* 0x0000000629207812 */ /* 0x000fe200078ef820 */
[----:B------:R-:W-:Y:S01]  /*5340*/  UISETP.LT.U32.AND UP0, UPT, UR12, 0x12, UP0 ;  /* 0x000000120c00788c */ /* 0x000fe20008701070 */
[----:B------:R-:W-:Y:S01]  /*5350*/  ISETP.GE.OR P0, PT, R25, UR11, P0 ;  /* 0x0000000b19007c0c */ /* 0x000fe20008706670 */
[----:B------:R-:W-:Y:S01]  /*5360*/  UISETP.GE.U32.AND UP1, UPT, UR12, 0x12, UPT ;  /* 0x000000120c00788c */ /* 0x000fe2000bf26070 */
[----:B------:R-:W-:Y:S01]  /*5370*/  IMAD.U32 R27, RZ, RZ, UR6 ;  /* 0x00000006ff1b7e24 */ /* 0x000fe2000f8e00ff */
[----:B------:R-:W-:Y:S01]  /*5380*/  UIMAD UR8, UR22, UR7, UR5 ;  /* 0x00000007160872a4 */ /* 0x000fe2000f8e0205 */
[----:B------:R-:W-:Y:S01]  /*5390*/  SHF.R.S32.HI R33, RZ, 0x1f, R32 ;  /* 0x0000001fff217819 */ /* 0x000fe20000011420 */
[----:B------:R-:W-:-:S02]  /*53a0*/  UIMAD.WIDE.U32 UR6, UR9, 0x38e38e39, URZ ;  /* 0x38e38e39090678a5 */ /* 0x000fc4000f8e003f */
[----:B------:R-:W-:Y:S02]  /*53b0*/  USEL UR5, URZ, 0x1, !UP0 ;  /* 0x000000013f057887 */ /* 0x000fe4000c000000 */
[----:B------:R-:W-:Y:S01]  /*53c0*/  USHF.R.U32.HI UR6, URZ, 0x2, UR7 ;  /* 0x000000023f067899 */ /* 0x000fe20008011607 */
[----:B------:R-:W-:Y:S01]  /*53d0*/  IMAD.WIDE.U32 R26, R27, UR22, R32 ;  /* 0x000000161b1a7c25 */ /* 0x000fe2000f8e0020 */
[----:B------:R-:W-:Y:S01]  /*53e0*/  ULOP3.LUT UR4, UR4, UR5, URZ, 0x3c, !UPT ;  /* 0x0000000504047292 */ /* 0x000fe2000f8e3c3f */
[----:B------:R-:W-:Y:S02]  /*53f0*/  IADD3 R42, -R25, UR11, R42 ;  /* 0x0000000b192a7c10 */ /* 0x000fe4000fffe12a */
[----:B------:R-:W-:Y:S01]  /*5400*/  IMAD.WIDE R38, R227, 0x100, RZ ;  /* 0x00000100e3267825 */ /* 0x000fe200078e02ff */
[----:B------:R-:W-:Y:S02]  /*5410*/  UIMAD UR5, UR6, -0x12, UR9 ;  /* 0xffffffee060578a4 */ /* 0x000fe4000f8e0209 */
[----:B------:R-:W-:Y:S01]  /*5420*/  @UP1 ULOP3.LUT UR4, UR4, 0x1, UR6, 0x78, !UPT ;  /* 0x0000000104041892 */ /* 0x000fe2000f8e7806 */
[----:B------:R-:W-:-:S02]  /*5430*/  IMAD R24, R24, -0x2, R29 ;  /* 0xfffffffe18187824 */ /* 0x000fc400078e021d */
[----:B------:R-:W-:Y:S01]  /*5440*/  VIADD R27, R27, UR8 ;  /* 0x000000081b1b7c36 */ /* 0x000fe20008000000 */
[----:B------:R-:W-:Y:S01]  /*5450*/  LOP3.LUT R43, R38, R43, R28, 0xfe, !PT ;  /* 0x0000002b262b7212 */ /* 0x000fe200078efe1c */
[----:B------:R-:W-:Y:S02]  /*5460*/  IMAD.IADD R41, R24, 0x1, -R41 ;  /* 0x0000000118297824 */ /* 0x000fe400078e0a29 */
[----:B------:R-:W-:Y:S01]  /*5470*/  IMAD.MOV.U32 R40, RZ, RZ, -0x1 ;  /* 0xffffffffff287424 */ /* 0x000fe200078e00ff */
[----:B0-----:R-:W-:Y:S06]  /*5480*/  @P0 BRA `(.L_x_32) ;  /* 0x0000008c00fc0947 */ /* 0x001fec0003800000 */
[----:B------:R-:W0:Y:S01]  /*5490*/  LDC.64 R28, c[0x0][0x5c8] ;  /* 0x00017200ff1c7b82 */ /* 0x000e220000000a00 */
[----:B------:R-:W-:Y:S01]  /*54a0*/  ULDC.64 UR6, c[0x0][0x5c0] ;  /* 0x0001700000067ab9 */ /* 0x000fe20000000a00 */
[----:B------:R-:W-:Y:S01]  /*54b0*/  BSSY B0, `(.L_x_32) ;  /* 0x00008fc000007945 */ /* 0x000fe20003800000 */
[-C--:B0-----:R-:W-:Y:S01]  /*54c0*/  IMAD R24, R39, R28.reuse, RZ ;  /* 0x0000001c27187224 */ /* 0x081fe200078e02ff */
[----:B------:R-:W-:Y:S01]  /*54d0*/  SHF.L.U64.HI R34, R28, 0x3, R29 ;  /* 0x000000031c227819 */ /* 0x000fe2000001021d */
[----:B------:R-:W-:-:S04]  /*54e0*/  IMAD.WIDE.U32 R26, R43, R28, R26 ;  /* 0x0000001c2b1a7225 */ /* 0x000fc800078e001a */
[----:B------:R-:W-:Y:S01]  /*54f0*/  IMAD R25, R43, R29, R24 ;  /* 0x0000001d2b197224 */ /* 0x000fe200078e0218 */
[----:B------:R-:W-:Y:S01]  /*5500*/  IADD3 R24, P3, R26, UR6, RZ ;  /* 0x000000061a187c10 */ /* 0x000fe2000ff7e0ff */
[C---:B------:R-:W-:Y:S01]  /*5510*/  IMAD.SHL.U32 R35, R28.reuse, 0x8, RZ ;  /* 0x000000081c237824 */ /* 0x040fe200078e00ff */
[----:B------:R-:W-:Y:S01]  /*5520*/  LEA R30, P2, R28, R26, 0x7 ;  /* 0x0000001a1c1e7211 */ /* 0x000fe200078438ff */
[----:B------:R-:W-:-:S03]  /*5530*/  IMAD.IADD R27, R27, 0x1, R25 ;  /* 0x000000011b1b7824 */ /* 0x000fc600078e0219 */
[----:B------:R-:W-:Y:S02]  /*5540*/  IADD3 R26, P1, P0, R26, UR6, R35 ;  /* 0x000000061a1a7c10 */ /* 0x000fe4000f83e023 */
[----:B------:R-:W-:Y:S02]  /*5550*/  IADD3.X R25, R27, UR7, RZ, P3, !PT ;  /* 0x000000071b197c10 */ /* 0x000fe40009ffe4ff */
[----:B------:R-:W-:Y:S02]  /*5560*/  FSETP.NEU.AND P3, PT, RZ, UR21, PT ;  /* 0x00000015ff007c0b */ /* 0x000fe4000bf6d000 */
[----:B------:R-:W-:Y:S02]  /*5570*/  LEA.HI.X R31, R28, R27, R29, 0x7, P2 ;  /* 0x0000001b1c1f7211 */ /* 0x000fe400010f3c1d */
[C---:B------:R-:W-:Y:S02]  /*5580*/  IADD3 R28, P2, R30.reuse, UR6, RZ ;  /* 0x000000061e1c7c10 */ /* 0x040fe4000ff5e0ff */
[----:B------:R-:W-:-:S02]  /*5590*/  IADD3 R30, P5, P6, R30, UR6, R35 ;  /* 0x000000061e1e7c10 */ /* 0x000fc4000febe023 */
[----:B------:R-:W-:Y:S02]  /*55a0*/  IADD3.X R29, R31, UR7, RZ, P2, !PT ;  /* 0x000000071f1d7c10 */ /* 0x000fe400097fe4ff */
[--C-:B------:R-:W-:Y:S02]  /*55b0*/  IADD3.X R27, R27, UR7, R34.reuse, P1, P0 ;  /* 0x000000071b1b7c10 */ /* 0x100fe40008fe0422 */
[----:B------:R-:W-:Y:S01]  /*55c0*/  IADD3.X R31, R31, UR7, R34, P5, P6 ;  /* 0x000000071f1f7c10 */ /* 0x000fe2000afec422 */
[----:B------:R-:W-:Y:S06]  /*55d0*/  @!P3 BRA `(.L_x_33) ;  /* 0x0000006c001cb947 */ /* 0x000fec0003800000 */
[----:B------:R-:W-:Y:S01]  /*55e0*/  ULDC.64 UR8, c[0x0][0x5b8] ;  /* 0x00016e0000087ab9 */ /* 0x000fe20000000a00 */
[----:B------:R-:W-:Y:S01]  /*55f0*/  ISETP.GE.AND P0, PT, R42, 0x1, PT ;  /* 0x000000012a00780c */ /* 0x000fe20003f06270 */
[----:B------:R-:W-:Y:S02]  /*5600*/  UIMAD UR6, UR10, UR8, URZ ;  /* 0x000000080a0672a4 */ /* 0x000fe4000f8e023f */
[----:B------:R-:W-:Y:S01]  /*5610*/  IMAD.U32 R35, RZ, RZ, UR8 ;  /* 0x00000008ff237e24 */ /* 0x000fe2000f8e00ff */
[----:B------:R-:W-:Y:S01]  /*5620*/  BSSY B1, `(.L_x_34) ;  /* 0x0000010000017945 */ /* 0x000fe20003800000 */
[----:B------:R-:W-:Y:S01]  /*5630*/  ISETP.LT.OR P3, PT, R41, 0x1, !P0 ;  /* 0x000000012900780c */ /* 0x000fe20004761670 */
[----:B------:R-:W-:Y:S02]  /*5640*/  UIMAD UR6, UR22, UR9, UR6 ;  /* 0x00000009160672a4 */ /* 0x000fe4000f8e0206 */
[----:B------:R-:W-:Y:S01]  /*5650*/  IMAD.WIDE.U32 R32, R35, UR22, R32 ;  /* 0x0000001623207c25 */ /* 0x000fe2000f8e0020 */
[----:B------:R-:W-:-:S03]  /*5660*/  ULDC.64 UR8, c[0x0][0x5a8] ;  /* 0x00016a0000087ab9 */ /* 0x000fc60000000a00 */
[----:B------:R-:W-:Y:S02]  /*5670*/  IMAD.MOV.U32 R36, RZ, RZ, R32 ;  /* 0x000000ffff247224 */ /* 0x000fe400078e0020 */
[----:B------:R-:W-:Y:S01]  /*5680*/  VIADD R37, R33, UR6 ;  /* 0x0000000621257c36 */ /* 0x000fe20008000000 */
[----:B------:R-:W-:Y:S02]  /*5690*/  ULDC.64 UR6, c[0x0][0x5b0] ;  /* 0x00016c0000067ab9 */ /* 0x000fe40000000a00 */
[----:B------:R-:W-:Y:S02]  /*56a0*/  IMAD R34, R39, UR6, RZ ;  /* 0x0000000627227c24 */ /* 0x000fe4000f8e02ff */
[----:B------:R-:W-:-:S04]  /*56b0*/  IMAD.WIDE.U32 R32, R43, UR6, R36 ;  /* 0x000000062b207c25 */ /* 0x000fc8000f8e0024 */
[--C-:B------:R-:W-:Y:S01]  /*56c0*/  IMAD R35, R43, UR7, R34.reuse ;  /* 0x000000072b237c24 */ /* 0x100fe2000f8e0222 */
[----:B------:R-:W-:Y:S02]  /*56d0*/  IADD3 R32, P1, R32, UR8, RZ ;  /* 0x0000000820207c10 */ /* 0x000fe4000ff3e0ff */
[----:B------:R-:W-:Y:S02]  /*56e0*/  PRMT R34, RZ, 0x7610, R34 ;  /* 0x00007610ff227816 */ /* 0x000fe40000000022 */
[----:B------:R-:W-:Y:S01]  /*56f0*/  IADD3.X R33, R33, UR9, R35, P1, !PT ;  /* 0x0000000921217c10 */ /* 0x000fe20008ffe423 */
[----:B------:R-:W-:Y:S08]  /*5700*/  @P3 BRA `(.L_x_35) ;  /* 0x0000000000043947 */ /* 0x000ff00003800000 */
[----:B------:R0:W5:Y:S02]  /*5710*/  LDG.E.U8 R34, desc[UR16][R32.64] ;  /* 0x0000001020227981 */ /* 0x000164000c1e1100 */
.L_x_35:
[----:B------:R-:W-:Y:S05]  /*5720*/  BSYNC B1 ;  /* 0x0000000000017941 */ /* 0x000fea0003800000 */
.L_x_34:
[----:B-----5:R-:W-:Y:S01]  /*5730*/  LOP3.LUT R34, R34, 0xff, RZ, 0xc0, !PT ;  /* 0x000000ff22227812 */ /* 0x020fe200078ec0ff */
[----:B------:R-:W-:Y:S01]  /*5740*/  BSSY B1, `(.L_x_36) ;  /* 0x000000b000017945 */ /* 0x000fe20003800000 */
[----:B------:R-:W-:Y:S02]  /*5750*/  ISETP.LT.OR P2, PT, R41, 0x2, !P0 ;  /* 0x000000022900780c */ /* 0x000fe40004741670 */
[----:B------:R-:W-:-:S05]  /*5760*/  F2FP.F16.E4M3.UNPACK_B R34, R34 ;  /* 0x00000022ff22723e */ /* 0x000fca00020006ff */
[----:B------:R-:W-:-:S05]  /*5770*/  HADD2.F32 R34, -RZ, R34.H0_H0 ;  /* 0x20000022ff227230 */ /* 0x000fca0000004100 */
[----:B------:R-:W-:Y:S01]  /*5780*/  FMUL R35, R34, UR21 ;  /* 0x0000001522237c20 */ /* 0x000fe20008400000 */
[----:B------:R-:W-:-:S03]  /*5790*/  PRMT R34, RZ, 0x7610, R34 ;  /* 0x00007610ff227816 */ /* 0x000fc60000000022 */
[----:B------:R-:W-:-:S05]  /*57a0*/  FFMA R35, R226, UR20, R35 ;  /* 0x00000014e2237c23 */ /* 0x000fca0008000023 */
[----:B------:R-:W-:-:S05]  /*57b0*/  F2FP.SATFINITE.E4M3.F32.PACK_AB_MERGE_C R35, RZ, R35, RZ ;  /* 0x00000023ff23723e */ /* 0x000fca00048070ff */
[----:B------:R1:W-:Y:S01]  /*57c0*/  @!P3 STG.E.U8 desc[UR16][R24.64], R35 ;  /* 0x000000231800b986 */ /* 0x0003e2000c101110 */
[----:B------:R-:W-:Y:S05]  /*57d0*/  @P2 BRA `(.L_x_37) ;  /* 0x0000000000042947 */ /* 0x000fea0003800000 */
[----:B------:R2:W5:Y:S02]  /*57e0*/  LDG.E.U8 R34, desc[UR16][R32.64+0x1] ;  /* 0x0000011020227981 */ /* 0x000564000c1e1100 */
.L_x_37:
[----:B------:R-:W-:Y:S05]  /*57f0*/  BSYNC B1 ;  /* 0x0000000000017941 */ /* 0x000fea0003800000 */
.L_x_36:
[----:B-----5:R-:W-:Y:S01]  /*5800*/  LOP3.LUT R34, R34, 0xff, RZ, 0xc0, !PT ;  /* 0x000000ff22227812 */ /* 0x020fe200078ec0ff */
[----:B------:R-:W-:Y:S01]  /*5810*/  BSSY B1, `(.L_x_38) ;  /* 0x0000013000017945 */ /* 0x000fe20003800000 */
[----:B------:R-:W-:Y:S02]  /*5820*/  IADD3 R45, P1, R43, 0x8, RZ ;  /* 0x000000082b2d7810 */ /* 0x000fe40007f3e0ff */
[----:B------:R-:W-:-:S03]  /*5830*/  F2FP.F16.E4M3.UNPACK_B R34, R34 ;  /* 0x00000022ff22723e */ /* 0x000fc600020006ff */
[----:B-1----:R-:W-:Y:S01]  /*5840*/  IMAD.X R35, RZ, RZ, R39, P1 ;  /* 0x000000ffff237224 */ /* 0x002fe200008e0627 */
[----:B------:R-:W-:Y:S01]  /*5850*/  ISETP.GE.AND P1, PT, R42, 0x9, PT ;  /* 0x000000092a00780c */ /* 0x000fe20003f26270 */
[----:B------:R-:W-:Y:S02]  /*5860*/  HADD2.F32 R34, -RZ, R34.H0_H0 ;  /* 0x20000022ff227230 */ /* 0x000fe40000004100 */
[----:B------:R-:W-:Y:S01]  /*5870*/  IMAD R46, R35, UR6, RZ ;  /* 0x00000006232e7c24 */ /* 0x000fe2000f8e02ff */
[----:B------:R-:W-:Y:S02]  /*5880*/  ISETP.LT.OR P5, PT, R41, 0x1, !P1 ;  /* 0x000000012900780c */ /* 0x000fe40004fa1670 */
[----:B------:R-:W-:Y:S01]  /*5890*/  FMUL R44, R34, UR21 ;  /* 0x00000015222c7c20 */ /* 0x000fe20008400000 */
[----:B------:R-:W-:-:S04]  /*58a0*/  IMAD.WIDE.U32 R34, R45, UR6, R36 ;  /* 0x000000062d227c25 */ /* 0x000fc8000f8e0024 */
[----:B------:R-:W-:Y:S01]  /*58b0*/  FFMA R44, R225, UR20, R44 ;  /* 0x00000014e12c7c23 */ /* 0x000fe2000800002c */
[----:B------:R-:W-:Y:S01]  /*58c0*/  IMAD R45, R45, UR7, R46 ;  /* 0x000000072d2d7c24 */ /* 0x000fe2000f8e022e */
[----:B------:R-:W-:-:S03]  /*58d0*/  IADD3 R34, P3, R34, UR8, RZ ;  /* 0x0000000822227c10 */ /* 0x000fc6000ff7e0ff */
[----:B------:R-:W-:Y:S02]  /*58e0*/  F2FP.SATFINITE.E4M3.F32.PACK_AB_MERGE_C R47, RZ, R44, RZ ;  /* 0x0000002cff2f723e */ /* 0x000fe400048070ff */
[----:B------:R-:W-:Y:S02]  /*58f0*/  IADD3.X R35, R35, UR9, R45, P3, !PT ;  /* 0x0000000923237c10 */ /* 0x000fe40009ffe42d */
[----:B------:R-:W-:Y:S01]  /*5900*/  PRMT R44, RZ, 0x7610, R44 ;  /* 0x00007610ff2c7816 */ /* 0x000fe2000000002c */
[----:B------:R1:W-:Y:S01]  /*5910*/  @!P2 STG.E.U8 desc[UR16][R24.64+0x1], R47 ;  /* 0x0000012f1800a986 */ /* 0x0003e2000c101110 */
[----:B------:R-:W-:Y:S05]  /*5920*/  @P5 BRA `(.L_x_39) ;  /* 0x0000000000045947 */ /* 0x000fea0003800000 */
[----:B------:R4:W5:Y:S02]  /*5930*/  LDG.E.U8 R44, desc[UR16][R34.64] ;  /* 0x00000010222c7981 */ /* 0x000964000c1e1100 */
.L_x_39:
[----:B------:R-:W-:Y:S05]  /*5940*/  BSYNC B1 ;  /* 0x0000000000017941 */ /* 0x000fea0003800000 */
.L_x_38:
        /* <DEDUP_REMOVED lines=12> */
.L_x_41:
[----:B------:R-:W-:Y:S05]  /*5a10*/  BSYNC B1 ;  /* 0x0000000000017941 */ /* 0x000fea0003800000 */
.L_x_40:
[----:B-----5:R-:W-:Y:S01]  /*5a20*/  LOP3.LUT R44, R44, 0xff, RZ, 0xc0, !PT ;  /* 0x000000ff2c2c7812 */ /* 0x020fe200078ec0ff */
[----:B------:R-:W-:Y:S01]  /*5a30*/  BSSY B1, `(.L_x_42) ;  /* 0x000000b000017945 */ /* 0x000fe20003800000 */
[----:B------:R-:W-:Y:S02]  /*5a40*/  ISETP.LT.OR P3, PT, R41, 0x9, !P0 ;  /* 0x000000092900780c */ /* 0x000fe40004761670 */
[----:B------:R-:W-:-:S05]  /*5a50*/  F2FP.F16.E4M3.UNPACK_B R44, R44 ;  /* 0x0000002cff2c723e */ /* 0x000fca00020006ff */
[----:B------:R-:W-:-:S05]  /*5a60*/  HADD2.F32 R44, -RZ, R44.H0_H0 ;  /* 0x2000002cff2c7230 */ /* 0x000fca0000004100 */
[----:B------:R-:W-:-:S04]  /*5a70*/  FMUL R44, R44, UR21 ;  /* 0x000000152c2c7c20 */ /* 0x000fc80008400000 */
[----:B------:R-:W-:-:S05]  /*5a80*/  FFMA R44, R223, UR20, R44 ;  /* 0x00000014df2c7c23 */ /* 0x000fca000800002c */
[----:B0-----:R-:W-:Y:S02]  /*5a90*/  F2FP.SATFINITE.E4M3.F32.PACK_AB_MERGE_C R45, RZ, R44, RZ ;  /* 0x0000002cff2d723e */ /* 0x001fe400048070ff */
[----:B------:R-:W-:-:S03]  /*5aa0*/  PRMT R44, RZ, 0x7610, R44 ;  /* 0x00007610ff2c7816 */ /* 0x000fc6000000002c */
[----:B------:R0:W-:Y:S01]  /*5ab0*/  @!P2 STG.E.U8 desc[UR16][R26.64+0x1], R45 ;  /* 0x0000012d1a00a986 */ /* 0x0001e2000c101110 */
[----:B------:R-:W-:Y:S05]  /*5ac0*/  @P3 BRA `(.L_x_43) ;  /* 0x0000000000043947 */ /* 0x000fea0003800000 */
[----:B------:R0:W5:Y:S02]  /*5ad0*/  LDG.E.U8 R44, desc[UR16][R32.64+0x8] ;  /* 0x00000810202c7981 */ /* 0x000164000c1e1100 */
.L_x_43:
[----:B------:R-:W-:Y:S05]  /*5ae0*/  BSYNC B1 ;  /* 0x0000000000017941 */ /* 0x000fea0003800000 */
.L_x_42:
[----:B-----5:R-:W-:Y:S01]  /*5af0*/  LOP3.LUT R44, R44, 0xff, RZ, 0xc0, !PT ;  /* 0x000000ff2c2c7812 */ /* 0x020fe200078ec0ff */
[----:B------:R-:W-:Y:S01]  /*5b00*/  BSSY B1, `(.L_x_44) ;  /* 0x000000b000017945 */ /* 0x000fe20003800000 */
[----:B------:R-:W-:Y:S02]  /*5b10*/  ISETP.LT.OR P2, PT, R41, 0xa, !P0 ;  /* 0x0000000a2900780c */ /* 0x000fe40004741670 */
[----:B------:R-:W-:-:S05]  /*5b20*/  F2FP.F16.E4M3.UNPACK_B R44, R44 ;  /* 0x0000002cff2c723e */ /* 0x000fca00020006ff */
[----:B------:R-:W-:-:S05]  /*5b30*/  HADD2.F32 R44, -RZ, R44.H0_H0 ;  /* 0x2000002cff2c7230 */ /* 0x000fca0000004100 */
[----:B0-----:R-:W-:Y:S01]  /*5b40*/  FMUL R45, R44, UR21 ;  /* 0x000000152c2d7c20 */ /* 0x001fe20008400000 */
[----:B------:R-:W-:-:S03]  /*5b50*/  PRMT R44, RZ, 0x7610, R44 ;  /* 0x00007610ff2c7816 */ /* 0x000fc6000000002c */
[----:B------:R-:W-:-:S05]  /*5b60*/  FFMA R45, R222, UR20, R45 ;  /* 0x00000014de2d7c23 */ /* 0x000fca000800002d */
[----:B------:R-:W-:-:S05]  /*5b70*/  F2FP.SATFINITE.E4M3.F32.PACK_AB_MERGE_C R45, RZ, R45, RZ ;  /* 0x0000002dff2d723e */ /* 0x000fca00048070ff */
[----:B------:R0:W-:Y:S01]  /*5b80*/  @!P3 STG.E.U8 desc[UR16][R24.64+0x8], R45 ;  /* 0x0000082d1800b986 */ /* 0x0001e2000c101110 */
[----:B------:R-:W-:Y:S05]  /*5b90*/  @P2 BRA `(.L_x_45) ;  /* 0x0000000000042947 */ /* 0x000fea0003800000 */
[----:B------:R0:W5:Y:S02]  /*5ba0*/  LDG.E.U8 R44, desc[UR16][R32.64+0x9] ;  /* 0x00000910202c7981 */ /* 0x000164000c1e1100 */
.L_x_45:
[----:B------:R-:W-:Y:S05]  /*5bb0*/  BSYNC B1 ;  /* 0x0000000000017941 */ /* 0x000fea0003800000 */
.L_x_44:
        /* <DEDUP_REMOVED lines=12> */
.L_x_47:
[----:B------:R-:W-:Y:S05]  /*5c80*/  BSYNC B1 ;  /* 0x0000000000017941 */ /* 0x000fea0003800000 */
.L_x_46:
        /* <DEDUP_REMOVED lines=12> */
.L_x_49:
[----:B------:R-:W-:Y:S05]  /*5d50*/  BSYNC B1 ;  /* 0x0000000000017941 */ /* 0x000fea0003800000 */
.L_x_48:
        /* <DEDUP_REMOVED lines=12> */
.L_x_51:
[----:B------:R-:W-:Y:S05]  /*5e20*/  BSYNC B1 ;  /* 0x0000000000017941 */ /* 0x000fea0003800000 */
.L_x_50:
        /* <DEDUP_REMOVED lines=12> */
.L_x_53:
[----:B------:R-:W-:Y:S05]  /*5ef0*/  BSYNC B1 ;  /* 0x0000000000017941 */ /* 0x000fea0003800000 */
.L_x_52:
        /* <DEDUP_REMOVED lines=12> */
.L_x_55:
[----:B------:R-:W-:Y:S05]  /*5fc0*/  BSYNC B1 ;  /* 0x0000000000017941 */ /* 0x000fea0003800000 */
.L_x_54:
        /* <DEDUP_REMOVED lines=12> */
.L_x_57:
[----:B------:R-:W-:Y:S05]  /*6090*/  BSYNC B1 ;  /* 0x0000000000017941 */ /* 0x000fea0003800000 */
.L_x_56:
        /* <DEDUP_REMOVED lines=12> */
.L_x_59:
[----:B------:R-:W-:Y:S05]  /*6160*/  BSYNC B1 ;  /* 0x0000000000017941 */ /* 0x000fea0003800000 */
.L_x_58:
        /* <DEDUP_REMOVED lines=12> */
.L_x_61:
[----:B------:R-:W-:Y:S05]  /*6230*/  BSYNC B1 ;  /* 0x0000000000017941 */ /* 0x000fea0003800000 */
.L_x_60:
        /* <DEDUP_REMOVED lines=12> */
.L_x_63:
[----:B------:R-:W-:Y:S05]  /*6300*/  BSYNC B1 ;  /* 0x0000000000017941 */ /* 0x000fea0003800000 */
.L_x_62:
        /* <DEDUP_REMOVED lines=12> */
.L_x_65:
[----:B------:R-:W-:Y:S05]  /*63d0*/  BSYNC B1 ;  /* 0x0000000000017941 */ /* 0x000fea0003800000 */
.L_x_64:
        /* <DEDUP_REMOVED lines=12> */
.L_x_67:
[----:B------:R-:W-:Y:S05]  /*64a0*/  BSYNC B1 ;  /* 0x0000000000017941 */ /* 0x000fea0003800000 */
.L_x_66:
        /* <DEDUP_REMOVED lines=12> */
.L_x_69:
[----:B------:R-:W-:Y:S05]  /*6570*/  BSYNC B1 ;  /* 0x0000000000017941 */ /* 0x000fea0003800000 */
.L_x_68:
        /* <DEDUP_REMOVED lines=12> */
.L_x_71:
[----:B------:R-:W-:Y:S05]  /*6640*/  BSYNC B1 ;  /* 0x0000000000017941 */ /* 0x000fea0003800000 */
.L_x_70:
        /* <DEDUP_REMOVED lines=12> */
.L_x_73:
[----:B------:R-:W-:Y:S05]  /*6710*/  BSYNC B1 ;  /* 0x0000000000017941 */ /* 0x000fea0003800000 */
.L_x_72:
        /* <DEDUP_REMOVED lines=12> */
.L_x_75:
[----:B------:R-:W-:Y:S05]  /*67e0*/  BSYNC B1 ;  /* 0x0000000000017941 */ /* 0x000fea0003800000 */
.L_x_74:
        /* <DEDUP_REMOVED lines=12> */
.L_x_77:
[----:B------:R-:W-:Y:S05]  /*68b0*/  BSYNC B1 ;  /* 0x0000000000017941 */ /* 0x000fea0003800000 */
.L_x_76:
        /* <DEDUP_REMOVED lines=12> */
.L_x_79:
[----:B------:R-:W-:Y:S05]  /*6980*/  BSYNC B1 ;  /* 0x0000000000017941 */ /* 0x000fea0003800000 */
.L_x_78:
        /* <DEDUP_REMOVED lines=12> */
.L_x_81:
[----:B------:R-:W-:Y:S05]  /*6a50*/  BSYNC B1 ;  /* 0x0000000000017941 */ /* 0x000fea0003800000 */
.L_x_80:
        /* <DEDUP_REMOVED lines=12> */
.L_x_83:
[----:B------:R-:W-:Y:S05]  /*6b20*/  BSYNC B1 ;  /* 0x0000000000017941 */ /* 0x000fea0003800000 */
.L_x_82:
        /* <DEDUP_REMOVED lines=12> */
.L_x_85:
[----:B------:R-:W-:Y:S05]  /*6bf0*/  BSYNC B1 ;  /* 0x0000000000017941 */ /* 0x000fea0003800000 */
.L_x_84:
        /* <DEDUP_REMOVED lines=12> */
.L_x_87:
[----:B------:R-:W-:Y:S05]  /*6cc0*/  BSYNC B1 ;  /* 0x0000000000017941 */ /* 0x000fea0003800000 */
.L_x_86:
        /* <DEDUP_REMOVED lines=12> */
.L_x_89:
[----:B------:R-:W-:Y:S05]  /*6d90*/  BSYNC B1 ;  /* 0x0000000000017941 */ /* 0x000fea0003800000 */
.L_x_88:
        /* <DEDUP_REMOVED lines=12> */
.L_x_91:
[----:B------:R-:W-:Y:S05]  /*6e60*/  BSYNC B1 ;  /* 0x0000000000017941 */ /* 0x000fea0003800000 */
.L_x_90:
        /* <DEDUP_REMOVED lines=12> */
.L_x_93:
[----:B------:R-:W-:Y:S05]  /*6f30*/  BSYNC B1 ;  /* 0x0000000000017941 */ /* 0x000fea0003800000 */
.L_x_92:
        /* <DEDUP_REMOVED lines=12> */
.L_x_95:
[----:B------:R-:W-:Y:S05]  /*7000*/  BSYNC B1 ;  /* 0x0000000000017941 */ /* 0x000fea0003800000 */
.L_x_94:
        /* <DEDUP_REMOVED lines=12> */
.L_x_97:
[----:B------:R-:W-:Y:S05]  /*70d0*/  BSYNC B1 ;  /* 0x0000000000017941 */ /* 0x000fea0003800000 */
.L_x_96:
        /* <DEDUP_REMOVED lines=12> */
.L_x_99:
[----:B------:R-:W-:Y:S05]  /*71a0*/  BSYNC B1 ;  /* 0x0000000000017941 */ /* 0x000fea0003800000 */
.L_x_98:
        /* <DEDUP_REMOVED lines=12> */
.L_x_101:
[----:B------:R-:W-:Y:S05]  /*7270*/  BSYNC B1 ;  /* 0x0000000000017941 */ /* 0x000fea0003800000 */
.L_x_100:
        /* <DEDUP_REMOVED lines=12> */
.L_x_103:
[----:B------:R-:W-:Y:S05]  /*7340*/  BSYNC B1 ;  /* 0x0000000000017941 */ /* 0x000fea0003800000 */
.L_x_102:
        /* <DEDUP_REMOVED lines=12> */
.L_x_105:
[----:B------:R-:W-:Y:S05]  /*7410*/  BSYNC B1 ;  /* 0x0000000000017941 */ /* 0x000fea0003800000 */
.L_x_104:
        /* <DEDUP_REMOVED lines=12> */
.L_x_107:
[----:B------:R-:W-:Y:S05]  /*74e0*/  BSYNC B1 ;  /* 0x0000000000017941 */ /* 0x000fea0003800000 */
.L_x_106:
        /* <DEDUP_REMOVED lines=12> */
.L_x_109:
[----:B------:R-:W-:Y:S05]  /*75b0*/  BSYNC B1 ;  /* 0x0000000000017941 */ /* 0x000fea0003800000 */
.L_x_108:
        /* <DEDUP_REMOVED lines=12> */
.L_x_111:
[----:B------:R-:W-:Y:S05]  /*7680*/  BSYNC B1 ;  /* 0x0000000000017941 */ /* 0x000fea0003800000 */
.L_x_110:
        /* <DEDUP_REMOVED lines=12> */
.L_x_113:
[----:B------:R-:W-:Y:S05]  /*7750*/  BSYNC B1 ;  /* 0x0000000000017941 */ /* 0x000fea0003800000 */
.L_x_112:
        /* <DEDUP_REMOVED lines=12> */
.L_x_115:
[----:B------:R-:W-:Y:S05]  /*7820*/  BSYNC B1 ;  /* 0x0000000000017941 */ /* 0x000fea0003800000 */
.L_x_114:
        /* <DEDUP_REMOVED lines=12> */
.L_x_117:
[----:B------:R-:W-:Y:S05]  /*78f0*/  BSYNC B1 ;  /* 0x0000000000017941 */ /* 0x000fea0003800000 */
.L_x_116:
        /* <DEDUP_REMOVED lines=12> */
.L_x_119:
[----:B------:R-:W-:Y:S05]  /*79c0*/  BSYNC B1 ;  /* 0x0000000000017941 */ /* 0x000fea0003800000 */
.L_x_118:
        /* <DEDUP_REMOVED lines=12> */
.L_x_121:
[----:B------:R-:W-:Y:S05]  /*7a90*/  BSYNC B1 ;  /* 0x0000000000017941 */ /* 0x000fea0003800000 */
.L_x_120:
        /* <DEDUP_REMOVED lines=12> */
.L_x_123:
[----:B------:R-:W-:Y:S05]  /*7b60*/  BSYNC B1 ;  /* 0x0000000000017941 */ /* 0x000fea0003800000 */
.L_x_122:
        /* <DEDUP_REMOVED lines=12> */
.L_x_125:
[----:B------:R-:W-:Y:S05]  /*7c30*/  BSYNC B1 ;  /* 0x0000000000017941 */ /* 0x000fea0003800000 */
.L_x_124:
        /* <DEDUP_REMOVED lines=12> */
.L_x_127:
[----:B------:R-:W-:Y:S05]  /*7d00*/  BSYNC B1 ;  /* 0x0000000000017941 */ /* 0x000fea0003800000 */
.L_x_126:
        /* <DEDUP_REMOVED lines=12> */
.L_x_129:
[----:B------:R-:W-:Y:S05]  /*7dd0*/  BSYNC B1 ;  /* 0x0000000000017941 */ /* 0x000fea0003800000 */
.L_x_128:
        /* <DEDUP_REMOVED lines=12> */
.L_x_131:
[----:B------:R-:W-:Y:S05]  /*7ea0*/  BSYNC B1 ;  /* 0x0000000000017941 */ /* 0x000fea0003800000 */
.L_x_130:
        /* <DEDUP_REMOVED lines=12> */
.L_x_133:
[----:B------:R-:W-:Y:S05]  /*7f70*/  BSYNC B1 ;  /* 0x0000000000017941 */ /* 0x000fea0003800000 */
.L_x_132:
        /* <DEDUP_REMOVED lines=12> */
.L_x_135:
[----:B------:R-:W-:Y:S05]  /*8040*/  BSYNC B1 ;  /* 0x0000000000017941 */ /* 0x000fea0003800000 */
.L_x_134:
        /* <DEDUP_REMOVED lines=12> */
.L_x_137:
[----:B------:R-:W-:Y:S05]  /*8110*/  BSYNC B1 ;  /* 0x0000000000017941 */ /* 0x000fea0003800000 */
.L_x_136:
        /* <DEDUP_REMOVED lines=12> */
.L_x_139:
[----:B------:R-:W-:Y:S05]  /*81e0*/  BSYNC B1 ;  /* 0x0000000000017941 */ /* 0x000fea0003800000 */
.L_x_138:
        /* <DEDUP_REMOVED lines=12> */
.L_x_141:
[----:B------:R-:W-:Y:S05]  /*82b0*/  BSYNC B1 ;  /* 0x0000000000017941 */ /* 0x000fea0003800000 */
.L_x_140:
        /* <DEDUP_REMOVED lines=12> */
.L_x_143:
[----:B------:R-:W-:Y:S05]  /*8380*/  BSYNC B1 ;  /* 0x0000000000017941 */ /* 0x000fea0003800000 */
.L_x_142:
        /* <DEDUP_REMOVED lines=12> */
.L_x_145:
[----:B------:R-:W-:Y:S05]  /*8450*/  BSYNC B1 ;  /* 0x0000000000017941 */ /* 0x000fea0003800000 */
.L_x_144:
        /* <DEDUP_REMOVED lines=12> */
.L_x_147:
[----:B------:R-:W-:Y:S05]  /*8520*/  BSYNC B1 ;  /* 0x0000000000017941 */ /* 0x000fea0003800000 */
.L_x_146:
        /* <DEDUP_REMOVED lines=12> */
.L_x_149:
[----:B------:R-:W-:Y:S05]  /*85f0*/  BSYNC B1 ;  /* 0x0000000000017941 */ /* 0x000fea0003800000 */
.L_x_148:
        /* <DEDUP_REMOVED lines=12> */
.L_x_151:
[----:B------:R-:W-:Y:S05]  /*86c0*/  BSYNC B1 ;  /* 0x0000000000017941 */ /* 0x000fea0003800000 */
.L_x_150:
        /* <DEDUP_REMOVED lines=12> */
.L_x_153:
[----:B------:R-:W-:Y:S05]  /*8790*/  BSYNC B1 ;  /* 0x0000000000017941 */ /* 0x000fea0003800000 */
.L_x_152:
        /* <DEDUP_REMOVED lines=12> */
.L_x_155:
[----:B------:R-:W-:Y:S05]  /*8860*/  BSYNC B1 ;  /* 0x0000000000017941 */ /* 0x000fea0003800000 */
.L_x_154:
        /* <DEDUP_REMOVED lines=12> */
.L_x_157:
[----:B------:R-:W-:Y:S05]  /*8930*/  BSYNC B1 ;  /* 0x0000000000017941 */ /* 0x000fea0003800000 */
.L_x_156:
[----:B-----5:R-:W-:Y:S01]  /*8940*/  LOP3.LUT R44, R44, 0xff, RZ, 0xc0, !PT ;  /* 0x000000ff2c2c7812 */ /* 0x020fe200078ec0ff */
[----:B------:R-:W-:Y:S01]  /*8950*/  BSSY B1, `(.L_x_158) ;  /* 0x000000b000017945 */ /* 0x000fe20003800000 */
[----:B------:R-:W-:Y:S02]  /*8960*/  ISETP.LT.OR P2, PT, R41, 0x79, !P1 ;  /* 0x000000792900780c */ /* 0x000fe40004f41670 */
[----:B------:R-:W-:Y:S02]  /*8970*/  F2FP.F16.E4M3.UNPACK_B R44, R44 ;  /* 0x0000002cff2c723e */ /* 0x000fe400020006ff */
[----:B0-2---:R-:W-:-:S03]  /*8980*/  PRMT R32, RZ, 0x7610, R32 ;  /* 0x00007610ff207816 */ /* 0x005fc60000000020 */
[----:B------:R-:W-:-:S05]  /*8990*/  HADD2.F32 R44, -RZ, R44.H0_H0 ;  /* 0x2000002cff2c7230 */ /* 0x000fca0000004100 */
[----:B------:R-:W-:-:S04]  /*89a0*/  FMUL R44, R44, UR21 ;  /* 0x000000152c2c7c20 */ /* 0x000fc80008400000 */
[----:B------:R-:W-:-:S05]  /*89b0*/  FFMA R44, R165, UR20, R44 ;  /* 0x00000014a52c7c23 */ /* 0x000fca000800002c */
[----:B------:R-:W-:-:S05]  /*89c0*/  F2FP.SATFINITE.E4M3.F32.PACK_AB_MERGE_C R33, RZ, R44, RZ ;  /* 0x0000002cff21723e */ /* 0x000fca00048070ff */
[----:B------:R0:W-:Y:S01]  /*89d0*/  @!P0 STG.E.U8 desc[UR16][R24.64+0x79], R33 ;  /* 0x0000792118008986 */ /* 0x0001e2000c101110 */
[----:B------:R-:W-:Y:S05]  /*89e0*/  @P2 BRA `(.L_x_159) ;  /* 0x0000000000042947 */ /* 0x000fea0003800000 */
[----:B------:R2:W5:Y:S02]  /*89f0*/  LDG.E.U8 R32, desc[UR16][R34.64+0x78] ;  /* 0x0000781022207981 */ /* 0x000564000c1e1100 */
.L_x_159:
[----:B------:R-:W-:Y:S05]  /*8a00*/  BSYNC B1 ;  /* 0x0000000000017941 */ /* 0x000fea0003800000 */
.L_x_158:
[----:B-----5:R-:W-:Y:S01]  /*8a10*/  LOP3.LUT R32, R32, 0xff, RZ, 0xc0, !PT ;  /* 0x000000ff20207812 */ /* 0x020fe200078ec0ff */
[----:B------:R-:W-:Y:S01]  /*8a20*/  BSSY B1, `(.L_x_160) ;  /* 0x000000b000017945 */ /* 0x000fe20003800000 */
[----:B------:R-:W-:Y:S02]  /*8a30*/  ISETP.LT.OR P1, PT, R41, 0x7a, !P1 ;  /* 0x0000007a2900780c */ /* 0x000fe40004f21670 */
[----:B------:R-:W-:Y:S02]  /*8a40*/  F2FP.F16.E4M3.UNPACK_B R32, R32 ;  /* 0x00000020ff20723e */ /* 0x000fe400020006ff */
[----:B01----:R-:W-:-:S03]  /*8a50*/  PRMT R24, RZ, 0x7610, R24 ;  /* 0x00007610ff187816 */ /* 0x003fc60000000018 */
[----:B------:R-:W-:-:S05]  /*8a60*/  HADD2.F32 R32, -RZ, R32.H0_H0 ;  /* 0x20000020ff207230 */ /* 0x000fca0000004100 */
[----:B------:R-:W-:-:S04]  /*8a70*/  FMUL R25, R32, UR21 ;  /* 0x0000001520197c20 */ /* 0x000fc80008400000 */
[----:B------:R-:W-:-:S05]  /*8a80*/  FFMA R25, R164, UR20, R25 ;  /* 0x00000014a4197c23 */ /* 0x000fca0008000019 */
[----:B------:R-:W-:-:S05]  /*8a90*/  F2FP.SATFINITE.E4M3.F32.PACK_AB_MERGE_C R25, RZ, R25, RZ ;  /* 0x00000019ff19723e */ /* 0x000fca00048070ff */
[----:B------:R0:W-:Y:S01]  /*8aa0*/  @!P2 STG.E.U8 desc[UR16][R26.64+0x78], R25 ;  /* 0x000078191a00a986 */ /* 0x0001e2000c101110 */
[----:B------:R-:W-:Y:S05]  /*8ab0*/  @P1 BRA `(.L_x_161) ;  /* 0x0000000000041947 */ /* 0x000fea0003800000 */
[----:B------:R1:W5:Y:S02]  /*8ac0*/  LDG.E.U8 R24, desc[UR16][R34.64+0x79] ;  /* 0x0000791022187981 */ /* 0x000364000c1e1100 */
.L_x_161:
[----:B------:R-:W-:Y:S05]  /*8ad0*/  BSYNC B1 ;  /* 0x0000000000017941 */ /* 0x000fea0003800000 */
.L_x_160:
[----:B-----5:R-:W-:Y:S01]  /*8ae0*/  LOP3.LUT R24, R24, 0xff, RZ, 0xc0, !PT ;  /* 0x000000ff18187812 */ /* 0x020fe200078ec0ff */
[----:B------:R-:W-:Y:S01]  /*8af0*/  BSSY B1, `(.L_x_162) ;  /* 0x0000013000017945 */ /* 0x000fe20003800000 */
[----:B------:R-:W-:Y:S02]  /*8b00*/  IADD3 R33, P0, R43, 0x80, RZ ;  /* 0x000000802b217810 */ /* 0x000fe40007f1e0ff */
[----:B------:R-:W-:-:S03]  /*8b10*/  F2FP.F16.E4M3.UNPACK_B R24, R24 ;  /* 0x00000018ff18723e */ /* 0x000fc600020006ff */
[----:B0-----:R-:W-:Y:S01]  /*8b20*/  IMAD.X R25, RZ, RZ, R39, P0 ;  /* 0x000000ffff197224 */ /* 0x001fe200000e0627 */
[----:B------:R-:W-:Y:S01]  /*8b30*/  ISETP.GE.AND P0, PT, R42, 0x81, PT ;  /* 0x000000812a00780c */ /* 0x000fe20003f06270 */
[----:B------:R-:W-:Y:S02]  /*8b40*/  HADD2.F32 R24, -RZ, R24.H0_H0 ;  /* 0x20000018ff187230 */ /* 0x000fe40000004100 */
[----:B-12-4-:R-:W-:Y:S01]  /*8b50*/  IMAD R34, R25, UR6, RZ ;  /* 0x0000000619227c24 */ /* 0x016fe2000f8e02ff */
        /* <DEDUP_REMOVED lines=12> */
.L_x_163:
[----:B------:R-:W-:Y:S05]  /*8c20*/  BSYNC B1 ;  /* 0x0000000000017941 */ /* 0x000fea0003800000 */
.L_x_162:
[----:B-----5:R-:W-:Y:S01]  /*8c30*/  LOP3.LUT R32, R32, 0xff, RZ, 0xc0, !PT ;  /* 0x000000ff20207812 */ /* 0x020fe200078ec0ff */
[----:B------:R-:W-:Y:S01]  /*8c40*/  BSSY B1, `(.L_x_164) ;  /* 0x000000b000017945 */ /* 0x000fe20003800000 */
[----:B------:R-:W-:Y:S02]  /*8c50*/  ISETP.LT.OR P2, PT, R41, 0x2, !P0 ;  /* 0x000000022900780c */ /* 0x000fe40004741670 */
[----:B------:R-:W-:Y:S02]  /*8c60*/  F2FP.F16.E4M3.UNPACK_B R32, R32 ;  /* 0x00000020ff20723e */ /* 0x000fe400020006ff */
[----:B0-----:R-:W-:-:S03]  /*8c70*/  PRMT R26, RZ, 0x7610, R26 ;  /* 0x00007610ff1a7816 */ /* 0x001fc6000000001a */
[----:B------:R-:W-:-:S05]  /*8c80*/  HADD2.F32 R32, -RZ, R32.H0_H0 ;  /* 0x20000020ff207230 */ /* 0x000fca0000004100 */
[----:B------:R-:W-:-:S04]  /*8c90*/  FMUL R27, R32, UR21 ;  /* 0x00000015201b7c20 */ /* 0x000fc80008400000 */
[----:B------:R-:W-:-:S05]  /*8ca0*/  FFMA R27, R162, UR20, R27 ;  /* 0x00000014a21b7c23 */ /* 0x000fca000800001b */
[----:B------:R-:W-:-:S05]  /*8cb0*/  F2FP.SATFINITE.E4M3.F32.PACK_AB_MERGE_C R27, RZ, R27, RZ ;  /* 0x0000001bff1b723e */ /* 0x000fca00048070ff */
[----:B------:R0:W-:Y:S01]  /*8cc0*/  @!P3 STG.E.U8 desc[UR16][R28.64], R27 ;  /* 0x0000001b1c00b986 */ /* 0x0001e2000c101110 */
[----:B------:R-:W-:Y:S05]  /*8cd0*/  @P2 BRA `(.L_x_165) ;  /* 0x0000000000042947 */ /* 0x000fea0003800000 */
[----:B------:R2:W5:Y:S02]  /*8ce0*/  LDG.E.U8 R26, desc[UR16][R24.64+0x1] ;  /* 0x00000110181a7981 */ /* 0x000564000c1e1100 */
.L_x_165:
[----:B------:R-:W-:Y:S05]  /*8cf0*/  BSYNC B1 ;  /* 0x0000000000017941 */ /* 0x000fea0003800000 */
.L_x_164:
[----:B-----5:R-:W-:Y:S01]  /*8d00*/  LOP3.LUT R26, R26, 0xff, RZ, 0xc0, !PT ;  /* 0x000000ff1a1a7812 */ /* 0x020fe200078ec0ff */
[----:B------:R-:W-:Y:S01]  /*8d10*/  BSSY B1, `(.L_x_166) ;  /* 0x0000013000017945 */ /* 0x000fe20003800000 */
[----:B------:R-:W-:Y:S02]  /*8d20*/  IADD3 R43, P1, R43, 0x88, RZ ;  /* 0x000000882b2b7810 */ /* 0x000fe40007f3e0ff */
[----:B------:R-:W-:Y:S02]  /*8d30*/  F2FP.F16.E4M3.UNPACK_B R26, R26 ;  /* 0x0000001aff1a723e */ /* 0x000fe400020006ff */
[----:B------:R-:W-:Y:S01]  /*8d40*/  PRMT R32, RZ, 0x7610, R32 ;  /* 0x00007610ff207816 */ /* 0x000fe20000000020 */
[----:B------:R-:W-:Y:S01]  /*8d50*/  IMAD.X R38, RZ, RZ, R39, P1 ;  /* 0x000000ffff267224 */ /* 0x000fe200008e0627 */
[----:B------:R-:W-:Y:S01]  /*8d60*/  ISETP.GE.AND P1, PT, R42, 0x89, PT ;  /* 0x000000892a00780c */ /* 0x000fe20003f26270 */
[----:B------:R-:W-:Y:S02]  /*8d70*/  HADD2.F32 R26, -RZ, R26.H0_H0 ;  /* 0x2000001aff1a7230 */ /* 0x000fe40000004100 */
[----:B------:R-:W-:Y:S01]  /*8d80*/  IMAD R38, R38, UR6, RZ ;  /* 0x0000000626267c24 */ /* 0x000fe2000f8e02ff */
[----:B------:R-:W-:Y:S01]  /*8d90*/  ISETP.LT.OR P5, PT, R41, 0x1, !P1 ;  /* 0x000000012900780c */ /* 0x000fe20004fa1670 */
[----:B------:R-:W-:-:S04]  /*8da0*/  IMAD.WIDE.U32 R36, R43, UR6, R36 ;  /* 0x000000062b247c25 */ /* 0x000fc8000f8e0024 */
[----:B------:R-:W-:Y:S01]  /*8db0*/  FMUL R26, R26, UR21 ;  /* 0x000000151a1a7c20 */ /* 0x000fe20008400000 */
[----:B------:R-:W-:-:S03]  /*8dc0*/  IMAD R43, R43, UR7, R38 ;  /* 0x000000072b2b7c24 */ /* 0x000fc6000f8e0226 */
[----:B------:R-:W-:Y:S01]  /*8dd0*/  FFMA R161, R161, UR20, R26 ;  /* 0x00000014a1a17c23 */ /* 0x000fe2000800001a */
[----:B------:R-:W-:-:S04]  /*8de0*/  IADD3 R26, P3, R36, UR8, RZ ;  /* 0x00000008241a7c10 */ /* 0x000fc8000ff7e0ff */
[----:B------:R-:W-:Y:S02]  /*8df0*/  F2FP.SATFINITE.E4M3.F32.PACK_AB_MERGE_C R161, RZ, R161, RZ ;  /* 0x000000a1ffa1723e */ /* 0x000fe400048070ff */
[----:B0-----:R-:W-:-:S03]  /*8e00*/  IADD3.X R27, R37, UR9, R43, P3, !PT ;  /* 0x00000009251b7c10 */ /* 0x001fc60009ffe42b */
[----:B------:R0:W-:Y:S01]  /*8e10*/  @!P2 STG.E.U8 desc[UR16][R28.64+0x1], R161 ;  /* 0x000001a11c00a986 */ /* 0x0001e2000c101110 */
[----:B------:R-:W-:Y:S05]  /*8e20*/  @P5 BRA `(.L_x_167) ;  /* 0x0000000000045947 */ /* 0x000fea0003800000 */
[----:B------:R4:W5:Y:S02]  /*8e30*/  LDG.E.U8 R32, desc[UR16][R26.64] ;  /* 0x000000101a207981 */ /* 0x000964000c1e1100 */
.L_x_167:
[----:B------:R-:W-:Y:S05]  /*8e40*/  BSYNC B1 ;  /* 0x0000000000017941 */ /* 0x000fea0003800000 */
.L_x_166:
        /* <DEDUP_REMOVED lines=12> */
.L_x_169:
[----:B------:R-:W-:Y:S05]  /*8f10*/  BSYNC B1 ;  /* 0x0000000000017941 */ /* 0x000fea0003800000 */
.L_x_168:
        /* <DEDUP_REMOVED lines=12> */
.L_x_171:
[----:B------:R-:W-:Y:S05]  /*8fe0*/  BSYNC B1 ;  /* 0x0000000000017941 */ /* 0x000fea0003800000 */
.L_x_170:
        /* <DEDUP_REMOVED lines=12> */
.L_x_173:
[----:B------:R-:W-:Y:S05]  /*90b0*/  BSYNC B1 ;  /* 0x0000000000017941 */ /* 0x000fea0003800000 */
.L_x_172:
        /* <DEDUP_REMOVED lines=12> */
.L_x_175:
[----:B------:R-:W-:Y:S05]  /*9180*/  BSYNC B1 ;  /* 0x0000000000017941 */ /* 0x000fea0003800000 */
.L_x_174:
        /* <DEDUP_REMOVED lines=12> */
.L_x_177:
[----:B------:R-:W-:Y:S05]  /*9250*/  BSYNC B1 ;  /* 0x0000000000017941 */ /* 0x000fea0003800000 */
.L_x_176:
        /* <DEDUP_REMOVED lines=12> */
.L_x_179:
[----:B------:R-:W-:Y:S05]  /*9320*/  BSYNC B1 ;  /* 0x0000000000017941 */ /* 0x000fea0003800000 */
.L_x_178:
        /* <DEDUP_REMOVED lines=12> */
.L_x_181:
[----:B------:R-:W-:Y:S05]  /*93f0*/  BSYNC B1 ;  /* 0x0000000000017941 */ /* 0x000fea0003800000 */
.L_x_180:
        /* <DEDUP_REMOVED lines=12> */
.L_x_183:
[----:B------:R-:W-:Y:S05]  /*94c0*/  BSYNC B1 ;  /* 0x0000000000017941 */ /* 0x000fea0003800000 */
.L_x_182:
        /* <DEDUP_REMOVED lines=12> */
.L_x_185:
[----:B------:R-:W-:Y:S05]  /*9590*/  BSYNC B1 ;  /* 0x0000000000017941 */ /* 0x000fea0003800000 */
.L_x_184:
[----:B-----5:R-:W-:Y:S01]  /*95a0*/  LOP3.LUT R32, R32, 0xff, RZ, 0xc0, !PT ;  /* 0x000000ff20207812 */ /* 0x020fe200078ec0ff */
[----:B------:R-:W-:Y:S01]  /*95b0*/  BSSY B1, `(.L_x_186) ;  /* 0x000000b000017945 */ /* 0x000fe20003800000 */
[----:B------:R-:W-:Y:S02]  /*95c0*/  ISETP.LT.OR P3, PT, R41, 0x19, !P0 ;  /* 0x000000192900780c */ /* 0x000fe40004761670 */
[----:B------:R-:W-:-:S05]  /*95d0*/  F2FP.F16.E4M3.UNPACK_B R32, R32 ;  /* 0x00000020ff20723e */ /* 0x000fca00020006ff */
[----:B------:R-:W-:-:S05]  /*95e0*/  HADD2.F32 R32, -RZ, R32.H0_H0 ;  /* 0x20000020ff207230 */ /* 0x000fca0000004100 */
[----:B------:R-:W-:-:S04]  /*95f0*/  FMUL R32, R32, UR21 ;  /* 0x0000001520207c20 */ /* 0x000fc80008400000 */
[----:B------:R-:W-:Y:S01]  /*9600*/  FFMA R32, R23, UR20, R32 ;  /* 0x0000001417207c23 */ /* 0x000fe20008000020 */
[----:B------:R-:W-:-:S04]  /*9610*/  PRMT R23, RZ, 0x7610, R23 ;  /* 0x00007610ff177816 */ /* 0x000fc80000000017 */
[----:B0-----:R-:W-:-:S05]  /*9620*/  F2FP.SATFINITE.E4M3.F32.PACK_AB_MERGE_C R33, RZ, R32, RZ ;  /* 0x00000020ff21723e */ /* 0x001fca00048070ff */
[----:B------:R0:W-:Y:S01]  /*9630*/  @!P2 STG.E.U8 desc[UR16][R30.64+0x11], R33 ;  /* 0x000011211e00a986 */ /* 0x0001e2000c101110 */
[----:B------:R-:W-:Y:S05]  /*9640*/  @P3 BRA `(.L_x_187) ;  /* 0x0000000000043947 */ /* 0x000fea0003800000 */
[----:B------:R0:W5:Y:S02]  /*9650*/  LDG.E.U8 R23, desc[UR16][R24.64+0x18] ;  /* 0x0000181018177981 */ /* 0x000164000c1e1100 */
.L_x_187:
[----:B------:R-:W-:Y:S05]  /*9660*/  BSYNC B1 ;  /* 0x0000000000017941 */ /* 0x000fea0003800000 */
.L_x_186:
        /* <DEDUP_REMOVED lines=8> */
[----:B------:R-:W-:-:S05]  /*96f0*/  F2FP.SATFINITE.E4M3.F32.PACK_AB_MERGE_C R23, RZ, R23, RZ ;  /* 0x00000017ff17723e */ /* 0x000fca00048070ff */
[----:B------:R0:W-:Y:S01]  /*9700*/  @!P3 STG.E.U8 desc[UR16][R28.64+0x18], R23 ;  /* 0x000018171c00b986 */ /* 0x0001e2000c101110 */
[----:B------:R-:W-:Y:S05]  /*9710*/  @P2 BRA `(.L_x_189) ;  /* 0x0000000000042947 */ /* 0x000fea0003800000 */
[----:B------:R0:W5:Y:S02]  /*9720*/  LDG.E.U8 R22, desc[UR16][R24.64+0x19] ;  /* 0x0000191018167981 */ /* 0x000164000c1e1100 */
.L_x_189:
[----:B------:R-:W-:Y:S05]  /*9730*/  BSYNC B1 ;  /* 0x0000000000017941 */ /* 0x000fea0003800000 */
.L_x_188:
        /* <DEDUP_REMOVED lines=12> */
.L_x_191:
[----:B------:R-:W-:Y:S05]  /*9800*/  BSYNC B1 ;  /* 0x0000000000017941 */ /* 0x000fea0003800000 */
.L_x_190:
        /* <DEDUP_REMOVED lines=12> */
.L_x_193:
[----:B------:R-:W-:Y:S05]  /*98d0*/  BSYNC B1 ;  /* 0x0000000000017941 */ /* 0x000fea0003800000 */
.L_x_192:
        /* <DEDUP_REMOVED lines=12> */
.L_x_195:
[----:B------:R-:W-:Y:S05]  /*99a0*/  BSYNC B1 ;  /* 0x0000000000017941 */ /* 0x000fea0003800000 */
.L_x_194:
        /* <DEDUP_REMOVED lines=12> */
.L_x_197:
[----:B------:R-:W-:Y:S05]  /*9a70*/  BSYNC B1 ;  /* 0x0000000000017941 */ /* 0x000fea0003800000 */
.L_x_196:
        /* <DEDUP_REMOVED lines=12> */
.L_x_199:
[----:B------:R-:W-:Y:S05]  /*9b40*/  BSYNC B1 ;  /* 0x0000000000017941 */ /* 0x000fea0003800000 */
.L_x_198:
        /* <DEDUP_REMOVED lines=12> */
.L_x_201:
[----:B------:R-:W-:Y:S05]  /*9c10*/  BSYNC B1 ;  /* 0x0000000000017941 */ /* 0x000fea0003800000 */
.L_x_200:
        /* <DEDUP_REMOVED lines=12> */
.L_x_203:
[----:B------:R-:W-:Y:S05]  /*9ce0*/  BSYNC B1 ;  /* 0x0000000000017941 */ /* 0x000fea0003800000 */
.L_x_202:
        /* <DEDUP_REMOVED lines=12> */
.L_x_205:
[----:B------:R-:W-:Y:S05]  /*9db0*/  BSYNC B1 ;  /* 0x0000000000017941 */ /* 0x000fea0003800000 */
.L_x_204:
        /* <DEDUP_REMOVED lines=12> */
.L_x_207:
[----:B------:R-:W-:Y:S05]  /*9e80*/  BSYNC B1 ;  /* 0x0000000000017941 */ /* 0x000fea0003800000 */
.L_x_206:
        /* <DEDUP_REMOVED lines=12> */
.L_x_209:
[----:B------:R-:W-:Y:S05]  /*9f50*/  BSYNC B1 ;  /* 0x0000000000017941 */ /* 0x000fea0003800000 */
.L_x_208:
        /* <DEDUP_REMOVED lines=12> */
.L_x_211:
[----:B------:R-:W-:Y:S05]  /*a020*/  BSYNC B1 ;  /* 0x0000000000017941 */ /* 0x000fea0003800000 */
.L_x_210:
        /* <DEDUP_REMOVED lines=12> */
.L_x_213:
[----:B------:R-:W-:Y:S05]  /*a0f0*/  BSYNC B1 ;  /* 0x0000000000017941 */ /* 0x000fea0003800000 */
.L_x_212:
        /* <DEDUP_REMOVED lines=12> */
.L_x_215:
[----:B------:R-:W-:Y:S05]  /*a1c0*/  BSYNC B1 ;  /* 0x0000000000017941 */ /* 0x000fea0003800000 */
.L_x_214:
        /* <DEDUP_REMOVED lines=12> */
.L_x_217:
[----:B------:R-:W-:Y:S05]  /*a290*/  BSYNC B1 ;  /* 0x0000000000017941 */ /* 0x000fea0003800000 */
.L_x_216:
        /* <DEDUP_REMOVED lines=12> */
.L_x_219:
[----:B------:R-:W-:Y:S05]  /*a360*/  BSYNC B1 ;  /* 0x0000000000017941 */ /* 0x000fea0003800000 */
.L_x_218:
        /* <DEDUP_REMOVED lines=12> */
.L_x_221:
[----:B------:R-:W-:Y:S05]  /*a430*/  BSYNC B1 ;  /* 0x0000000000017941 */ /* 0x000fea0003800000 */
.L_x_220:
        /* <DEDUP_REMOVED lines=12> */
.L_x_223:
[----:B------:R-:W-:Y:S05]  /*a500*/  BSYNC B1 ;  /* 0x0000000000017941 */ /* 0x000fea0003800000 */
.L_x_222:
        /* <DEDUP_REMOVED lines=12> */
.L_x_225:
[----:B------:R-:W-:Y:S05]  /*a5d0*/  BSYNC B1 ;  /* 0x0000000000017941 */ /* 0x000fea0003800000 */
.L_x_224:
        /* <DEDUP_REMOVED lines=12> */
.L_x_227:
[----:B------:R-:W-:Y:S05]  /*a6a0*/  BSYNC B1 ;  /* 0x0000000000017941 */ /* 0x000fea0003800000 */
.L_x_226:
        /* <DEDUP_REMOVED lines=12> */
.L_x_229:
[----:B------:R-:W-:Y:S05]  /*a770*/  BSYNC B1 ;  /* 0x0000000000017941 */ /* 0x000fea0003800000 */
.L_x_228:
[----:B-----5:R-:W-:Y:S01]  /*a780*/  LOP3.LUT R2, R2, 0xff, RZ, 0xc0, !PT ;  /* 0x000000ff02027812 */ /* 0x020fe200078ec0ff */
[----:B------:R-:W-:Y:S01]  /*a790*/  BSSY B1, `(.L_x_230) ;  /* 0x000000b000017945 */ /* 0x000fe20003800000 */
[----:B------:R-:W-:Y:S02]  /*a7a0*/  ISETP.LT.OR P3, PT, R41, 0x41, !P1 ;  /* 0x000000412900780c */ /* 0x000fe40004f61670 */
[----:B------:R-:W-:-:S05]  /*a7b0*/  F2FP.F16.E4M3.UNPACK_B R2, R2 ;  /* 0x00000002ff02723e */ /* 0x000fca00020006ff */
[----:B------:R-:W-:-:S05]  /*a7c0*/  HADD2.F32 R2, -RZ, R2.H0_H0 ;  /* 0x20000002ff027230 */ /* 0x000fca0000004100 */
[----:B0-----:R-:W-:-:S04]  /*a7d0*/  FMUL R3, R2, UR21 ;  /* 0x0000001502037c20 */ /* 0x001fc80008400000 */
[----:B------:R-:W-:Y:S01]  /*a7e0*/  FFMA R3, R0, UR20, R3 ;  /* 0x0000001400037c23 */ /* 0x000fe20008000003 */
[----:B------:R-:W-:-:S04]  /*a7f0*/  PRMT R0, RZ, 0x7610, R0 ;  /* 0x00007610ff007816 */ /* 0x000fc80000000000 */
[----:B------:R-:W-:-:S05]  /*a800*/  F2FP.SATFINITE.E4M3.F32.PACK_AB_MERGE_C R3, RZ, R3, RZ ;  /* 0x00000003ff03723e */ /* 0x000fca00048070ff */
[----:B------:R0:W-:Y:S01]  /*a810*/  @!P2 STG.E.U8 desc[UR16][R28.64+0x41], R3 ;  /* 0x000041031c00a986 */ /* 0x0001e2000c101110 */
[----:B------:R-:W-:Y:S05]  /*a820*/  @P3 BRA `(.L_x_231) ;  /* 0x0000000000043947 */ /* 0x000fea0003800000 */
[----:B------:R0:W5:Y:S02]  /*a830*/  LDG.E.U8 R0, desc[UR16][R26.64+0x40] ;  /* 0x000040101a007981 */ /* 0x000164000c1e1100 */
.L_x_231:
[----:B------:R-:W-:Y:S05]  /*a840*/  BSYNC B1 ;  /* 0x0000000000017941 */ /* 0x000fea0003800000 */
.L_x_230:
[----:B------:R-:W2:Y:S01]  /*a850*/  LDL.LU R2, [R1] ;  /* 0x0000000001027983 */ /* 0x000ea20000300800 */
[----:B-----5:R-:W-:Y:S01]  /*a860*/  LOP3.LUT R0, R0, 0xff, RZ, 0xc0, !PT ;  /* 0x000000ff00007812 */ /* 0x020fe200078ec0ff */
[----:B------:R-:W-:Y:S01]  /*a870*/  BSSY B1, `(.L_x_232) ;  /* 0x000000b000017945 */ /* 0x000fe20003800000 */
[----:B------:R-:W-:Y:S02]  /*a880*/  ISETP.LT.OR P2, PT, R41, 0x42, !P1 ;  /* 0x000000422900780c */ /* 0x000fe40004f41670 */
[----:B------:R-:W-:-:S05]  /*a890*/  F2FP.F16.E4M3.UNPACK_B R0, R0 ;  /* 0x00000000ff00723e */ /* 0x000fca00020006ff */
[----:B------:R-:W-:-:S05]  /*a8a0*/  HADD2.F32 R0, -RZ, R0.H0_H0 ;  /* 0x20000000ff007230 */ /* 0x000fca0000004100 */
[----:B------:R-:W-:-:S04]  /*a8b0*/  FMUL R0, R0, UR21 ;  /* 0x0000001500007c20 */ /* 0x000fc80008400000 */
[----:B--2---:R-:W-:-:S05]  /*a8c0*/  FFMA R0, R2, UR20, R0 ;  /* 0x0000001402007c23 */ /* 0x004fca0008000000 */
[----:B0-----:R-:W-:Y:S02]  /*a8d0*/  F2FP.SATFINITE.E4M3.F32.PACK_AB_MERGE_C R3, RZ, R0, RZ ;  /* 0x00000000ff03723e */ /* 0x001fe400048070ff */
[----:B------:R-:W-:-:S03]  /*a8e0*/  PRMT R0, RZ, 0x7610, R0 ;  /* 0x00007610ff007816 */ /* 0x000fc60000000000 */
[----:B------:R0:W-:Y:S01]  /*a8f0*/  @!P3 STG.E.U8 desc[UR16][R30.64+0x40], R3 ;  /* 0x000040031e00b986 */ /* 0x0001e2000c101110 */
[----:B------:R-:W-:Y:S05]  /*a900*/  @P2 BRA `(.L_x_233) ;  /* 0x0000000000042947 */ /* 0x000fea0003800000 */
[----:B------:R2:W5:Y:S02]  /*a910*/  LDG.E.U8 R0, desc[UR16][R26.64+0x41] ;  /* 0x000041101a007981 */ /* 0x000564000c1e1100 */
.L_x_233:
[----:B------:R-:W-:Y:S05]  /*a920*/  BSYNC B1 ;  /* 0x0000000000017941 */ /* 0x000fea0003800000 */
.L_x_232:
[----:B------:R-:W3:Y:S01]  /*a930*/  LDL.LU R2, [R1+0x4] ;  /* 0x0000040001027983 */ /* 0x000ee20000300800 */
[----:B-----5:R-:W-:Y:S01]  /*a940*/  LOP3.LUT R0, R0, 0xff, RZ, 0xc0, !PT ;  /* 0x000000ff00007812 */ /* 0x020fe200078ec0ff */
[----:B------:R-:W-:Y:S01]  /*a950*/  BSSY B1, `(.L_x_234) ;  /* 0x000000b000017945 */ /* 0x000fe20003800000 */
[----:B------:R-:W-:Y:S02]  /*a960*/  ISETP.LT.OR P3, PT, R41, 0x49, !P0 ;  /* 0x000000492900780c */ /* 0x000fe40004761670 */
[----:B------:R-:W-:-:S05]  /*a970*/  F2FP.F16.E4M3.UNPACK_B R0, R0 ;  /* 0x00000000ff00723e */ /* 0x000fca00020006ff */
[----:B------:R-:W-:-:S05]  /*a980*/  HADD2.F32 R0, -RZ, R0.H0_H0 ;  /* 0x20000000ff007230 */ /* 0x000fca0000004100 */
[----:B------:R-:W-:-:S04]  /*a990*/  FMUL R0, R0, UR21 ;  /* 0x0000001500007c20 */ /* 0x000fc80008400000 */
[----:B---3--:R-:W-:-:S05]  /*a9a0*/  FFMA R0, R2, UR20, R0 ;  /* 0x0000001402007c23 */ /* 0x008fca0008000000 */
[----:B0-----:R-:W-:Y:S02]  /*a9b0*/  F2FP.SATFINITE.E4M3.F32.PACK_AB_MERGE_C R3, RZ, R0, RZ ;  /* 0x00000000ff03723e */ /* 0x001fe400048070ff */
[----:B------:R-:W-:-:S03]  /*a9c0*/  PRMT R0, RZ, 0x7610, R0 ;  /* 0x00007610ff007816 */ /* 0x000fc60000000000 */
[----:B------:R0:W-:Y:S01]  /*a9d0*/  @!P2 STG.E.U8 desc[UR16][R30.64+0x41], R3 ;  /* 0x000041031e00a986 */ /* 0x0001e2000c101110 */
[----:B------:R-:W-:Y:S05]  /*a9e0*/  @P3 BRA `(.L_x_235) ;  /* 0x0000000000043947 */ /* 0x000fea0003800000 */
[----:B------:R3:W5:Y:S02]  /*a9f0*/  LDG.E.U8 R0, desc[UR16][R24.64+0x48] ;  /* 0x0000481018007981 */ /* 0x000764000c1e1100 */
.L_x_235:
[----:B------:R-:W-:Y:S05]  /*aa00*/  BSYNC B1 ;  /* 0x0000000000017941 */ /* 0x000fea0003800000 */
.L_x_234:
[----:B------:R-:W2:Y:S01]  /*aa10*/  LDL.LU R2, [R1+0x8] ;  /* 0x0000080001027983 */ /* 0x000ea20000300800 */
        /* <DEDUP_REMOVED lines=12> */
.L_x_237:
[----:B------:R-:W-:Y:S05]  /*aae0*/  BSYNC B1 ;  /* 0x0000000000017941 */ /* 0x000fea0003800000 */
.L_x_236:
        /* <DEDUP_REMOVED lines=13> */
.L_x_239:
[----:B------:R-:W-:Y:S05]  /*abc0*/  BSYNC B1 ;  /* 0x0000000000017941 */ /* 0x000fea0003800000 */
.L_x_238:
        /* <DEDUP_REMOVED lines=13> */
.L_x_241:
[----:B------:R-:W-:Y:S05]  /*aca0*/  BSYNC B1 ;  /* 0x0000000000017941 */ /* 0x000fea0003800000 */
.L_x_240:
        /* <DEDUP_REMOVED lines=13> */
.L_x_243:
[----:B------:R-:W-:Y:S05]  /*ad80*/  BSYNC B1 ;  /* 0x0000000000017941 */ /* 0x000fea0003800000 */
.L_x_242:
        /* <DEDUP_REMOVED lines=13> */
.L_x_245:
[----:B------:R-:W-:Y:S05]  /*ae60*/  BSYNC B1 ;  /* 0x0000000000017941 */ /* 0x000fea0003800000 */
.L_x_244:
        /* <DEDUP_REMOVED lines=13> */
.L_x_247:
[----:B------:R-:W-:Y:S05]  /*af40*/  BSYNC B1 ;  /* 0x0000000000017941 */ /* 0x000fea0003800000 */
.L_x_246:
        /* <DEDUP_REMOVED lines=13> */
.L_x_249:
[----:B------:R-:W-:Y:S05]  /*b020*/  BSYNC B1 ;  /* 0x0000000000017941 */ /* 0x000fea0003800000 */
.L_x_248:
        /* <DEDUP_REMOVED lines=13> */
.L_x_251:
[----:B------:R-:W-:Y:S05]  /*b100*/  BSYNC B1 ;  /* 0x0000000000017941 */ /* 0x000fea0003800000 */
.L_x_250:
        /* <DEDUP_REMOVED lines=13> */
.L_x_253:
[----:B------:R-:W-:Y:S05]  /*b1e0*/  BSYNC B1 ;  /* 0x0000000000017941 */ /* 0x000fea0003800000 */
.L_x_252:
        /* <DEDUP_REMOVED lines=13> */
.L_x_255:
[----:B------:R-:W-:Y:S05]  /*b2c0*/  BSYNC B1 ;  /* 0x0000000000017941 */ /* 0x000fea0003800000 */
.L_x_254:
        /* <DEDUP_REMOVED lines=13> */
.L_x_257:
[----:B------:R-:W-:Y:S05]  /*b3a0*/  BSYNC B1 ;  /* 0x0000000000017941 */ /* 0x000fea0003800000 */
.L_x_256:
        /* <DEDUP_REMOVED lines=13> */
.L_x_259:
[----:B------:R-:W-:Y:S05]  /*b480*/  BSYNC B1 ;  /* 0x0000000000017941 */ /* 0x000fea0003800000 */
.L_x_258:
        /* <DEDUP_REMOVED lines=13> */
.L_x_261:
[----:B------:R-:W-:Y:S05]  /*b560*/  BSYNC B1 ;  /* 0x0000000000017941 */ /* 0x000fea0003800000 */
.L_x_260:
        /* <DEDUP_REMOVED lines=13> */
.L_x_263:
[----:B------:R-:W-:Y:S05]  /*b640*/  BSYNC B1 ;  /* 0x0000000000017941 */ /* 0x000fea0003800000 */
.L_x_262:
        /* <DEDUP_REMOVED lines=13> */
.L_x_265:
[----:B------:R-:W-:Y:S05]  /*b720*/  BSYNC B1 ;  /* 0x0000000000017941 */ /* 0x000fea0003800000 */
.L_x_264:
        /* <DEDUP_REMOVED lines=13> */
.L_x_267:
[----:B------:R-:W-:Y:S05]  /*b800*/  BSYNC B1 ;  /* 0x0000000000017941 */ /* 0x000fea0003800000 */
.L_x_266:
        /* <DEDUP_REMOVED lines=13> */
.L_x_269:
[----:B------:R-:W-:Y:S05]  /*b8e0*/  BSYNC B1 ;  /* 0x0000000000017941 */ /* 0x000fea0003800000 */
.L_x_268:
        /* <DEDUP_REMOVED lines=13> */
.L_x_271:
[----:B------:R-:W-:Y:S05]  /*b9c0*/  BSYNC B1 ;  /* 0x0000000000017941 */ /* 0x000fea0003800000 */
.L_x_270:
        /* <DEDUP_REMOVED lines=13> */
.L_x_273:
[----:B------:R-:W-:Y:S05]  /*baa0*/  BSYNC B1 ;  /* 0x0000000000017941 */ /* 0x000fea0003800000 */
.L_x_272:
        /* <DEDUP_REMOVED lines=13> */
.L_x_275:
[----:B------:R-:W-:Y:S05]  /*bb80*/  BSYNC B1 ;  /* 0x0000000000017941 */ /* 0x000fea0003800000 */
.L_x_274:
        /* <DEDUP_REMOVED lines=13> */
.L_x_277:
[----:B------:R-:W-:Y:S05]  /*bc60*/  BSYNC B1 ;  /* 0x0000000000017941 */ /* 0x000fea0003800000 */
.L_x_276:
        /* <DEDUP_REMOVED lines=13> */
.L_x_279:
[----:B------:R-:W-:Y:S05]  /*bd40*/  BSYNC B1 ;  /* 0x0000000000017941 */ /* 0x000fea0003800000 */
.L_x_278:
        /* <DEDUP_REMOVED lines=13> */
.L_x_281:
[----:B------:R-:W-:Y:S05]  /*be20*/  BSYNC B1 ;  /* 0x0000000000017941 */ /* 0x000fea0003800000 */
.L_x_280:
        /* <DEDUP_REMOVED lines=13> */
.L_x_283:
[----:B------:R-:W-:Y:S05]  /*bf00*/  BSYNC B1 ;  /* 0x0000000000017941 */ /* 0x000fea0003800000 */
.L_x_282:
        /* <DEDUP_REMOVED lines=13> */
.L_x_285:
[----:B------:R-:W-:Y:S05]  /*bfe0*/  BSYNC B1 ;  /* 0x0000000000017941 */ /* 0x000fea0003800000 */
.L_x_284:
        /* <DEDUP_REMOVED lines=13> */
.L_x_287:
[----:B------:R-:W-:Y:S05]  /*c0c0*/  BSYNC B1 ;  /* 0x0000000000017941 */ /* 0x000fea0003800000 */
.L_x_286:
        /* <DEDUP_REMOVED lines=13> */
.L_x_289:
[----:B------:R-:W-:Y:S05]  /*c1a0*/  BSYNC B1 ;  /* 0x0000000000017941 */ /* 0x000fea0003800000 */
.L_x_288:
[----:B------:R-:W-:Y:S05]  /*c1b0*/  @P1 BRA `(.L_x_290) ;  /* 0x0000002000ac1947 */ /* 0x000fea0003800000 */
[----:B------:R-:W2:Y:S01]  /*c1c0*/  LDL.LU R2, [R1+0x74] ;  /* 0x0000740001027983 */ /* 0x000ea20000300800 */
[----:B-----5:R-:W-:-:S04]  /*c1d0*/  LOP3.LUT R0, R0, 0xff, RZ, 0xc0, !PT ;  /* 0x000000ff00007812 */ /* 0x020fc800078ec0ff */
[----:B------:R-:W-:-:S05]  /*c1e0*/  F2FP.F16.E4M3.UNPACK_B R0, R0 ;  /* 0x00000000ff00723e */ /* 0x000fca00020006ff */
[----:B------:R-:W-:-:S05]  /*c1f0*/  HADD2.F32 R0, -RZ, R0.H0_H0 ;  /* 0x20000000ff007230 */ /* 0x000fca0000004100 */
[----:B------:R-:W-:-:S04]  /*c200*/  FMUL R0, R0, UR21 ;  /* 0x0000001500007c20 */ /* 0x000fc80008400000 */
[----:B--2---:R-:W-:-:S05]  /*c210*/  FFMA R0, R2, UR20, R0 ;  /* 0x0000001402007c23 */ /* 0x004fca0008000000 */
[----:B0-----:R-:W-:-:S05]  /*c220*/  F2FP.SATFINITE.E4M3.F32.PACK_AB_MERGE_C R3, RZ, R0, RZ ;  /* 0x00000000ff03723e */ /* 0x001fca00048070ff */
[----:B------:R0:W-:Y:S01]  /*c230*/  STG.E.U8 desc[UR16][R30.64+0x79], R3 ;  /* 0x000079031e007986 */ /* 0x0001e2000c101110 */
[----:B------:R-:W-:Y:S05]  /*c240*/  BRA `(.L_x_290) ;  /* 0x0000002000887947 */ /* 0x000fea0003800000 */
.L_x_33:
[C---:B------:R-:W-:Y:S01]  /*c250*/  ISETP.GE.AND P3, PT, R42.reuse, 0x1, PT ;  /* 0x000000012a00780c */ /* 0x040fe20003f66270 */
[----:B------:R-:W2:Y:S01]  /*c260*/  LDL.LU R227, [R1+0x10] ;  /* 0x0000100001e37983 */ /* 0x000ea20000300800 */
[----:B------:R-:W-:Y:S01]  /*c270*/  ISETP.GE.AND P2, PT, R42, 0x9, PT ;  /* 0x000000092a00780c */ /* 0x000fe20003f46270 */
[----:B------:R-:W-:Y:S01]  /*c280*/  FMUL R225, R225, UR20 ;  /* 0x00000014e1e17c20 */ /* 0x000fe20008400000 */
[C---:B------:R-:W-:Y:S01]  /*c290*/  ISETP.LT.OR P0, PT, R41.reuse, 0x1, !P3 ;  /* 0x000000012900780c */ /* 0x040fe20005f01670 */
[----:B------:R-:W-:Y:S01]  /*c2a0*/  FMUL R226, R226, UR20 ;  /* 0x00000014e2e27c20 */ /* 0x000fe20008400000 */
[----:B------:R-:W-:Y:S01]  /*c2b0*/  ISETP.LT.OR P1, PT, R41, 0x2, !P3 ;  /* 0x000000022900780c */ /* 0x000fe20005f21670 */
[----:B------:R-:W-:Y:S01]  /*c2c0*/  FMUL R223, R223, UR20 ;  /* 0x00000014dfdf7c20 */ /* 0x000fe20008400000 */
[----:B------:R-:W-:Y:S01]  /*c2d0*/  ISETP.LT.OR P6, PT, R41, 0x2, !P2 ;  /* 0x000000022900780c */ /* 0x000fe200057c1670 */
[----:B------:R-:W-:Y:S01]  /*c2e0*/  FMUL R224, R224, UR20 ;  /* 0x00000014e0e07c20 */ /* 0x000fe20008400000 */
[----:B------:R-:W-:-:S02]  /*c2f0*/  F2FP.SATFINITE.E4M3.F32.PACK_AB_MERGE_C R33, RZ, R226, RZ ;  /* 0x000000e2ff21723e */ /* 0x000fc400048070ff */
[----:B------:R-:W-:Y:S01]  /*c300*/  F2FP.SATFINITE.E4M3.F32.PACK_AB_MERGE_C R225, RZ, R225, RZ ;  /* 0x000000e1ffe1723e */ /* 0x000fe200048070ff */
[----:B------:R-:W-:Y:S01]  /*c310*/  FMUL R222, R222, UR20 ;  /* 0x00000014dede7c20 */ /* 0x000fe20008400000 */
[----:B------:R-:W-:Y:S01]  /*c320*/  ISETP.LT.OR P5, PT, R41, 0x1, !P2 ;  /* 0x000000012900780c */ /* 0x000fe200057a1670 */
[----:B------:R-:W-:Y:S01]  /*c330*/  FMUL R221, R221, UR20 ;  /* 0x00000014dddd7c20 */ /* 0x000fe20008400000 */
[----:B------:R-:W-:Y:S01]  /*c340*/  F2FP.SATFINITE.E4M3.F32.PACK_AB_MERGE_C R223, RZ, R223, RZ ;  /* 0x000000dfffdf723e */ /* 0x000fe200048070ff */
[----:B------:R0:W-:Y:S01]  /*c350*/  @!P0 STG.E.U8 desc[UR16][R24.64], R33 ;  /* 0x0000002118008986 */ /* 0x0001e2000c101110 */
[----:B------:R-:W-:-:S03]  /*c360*/  ISETP.LT.OR P0, PT, R41, 0x9, !P3 ;  /* 0x000000092900780c */ /* 0x000fc60005f01670 */
[----:B------:R-:W-:Y:S01]  /*c370*/  @!P1 STG.E.U8 desc[UR16][R24.64+0x1], R225 ;  /* 0x000001e118009986 */ /* 0x000fe2000c101110 */
[----:B------:R-:W-:-:S03]  /*c380*/  ISETP.LT.OR P1, PT, R41, 0xa, !P3 ;  /* 0x0000000a2900780c */ /* 0x000fc60005f21670 */
[----:B------:R-:W-:Y:S01]  /*c390*/  @!P6 STG.E.U8 desc[UR16][R26.64+0x1], R223 ;  /* 0x000001df1a00e986 */ /* 0x000fe2000c101110 */
[----:B------:R-:W-:Y:S01]  /*c3a0*/  ISETP.LT.OR P6, PT, R41, 0xa, !P2 ;  /* 0x0000000a2900780c */ /* 0x000fe200057c1670 */
[----:B------:R-:W-:Y:S01]  /*c3b0*/  FMUL R219, R219, UR20 ;  /* 0x00000014dbdb7c20 */ /* 0x000fe20008400000 */
[----:B------:R-:W-:Y:S01]  /*c3c0*/  F2FP.SATFINITE.E4M3.F32.PACK_AB_MERGE_C R35, RZ, R224, RZ ;  /* 0x000000e0ff23723e */ /* 0x000fe200048070ff */
[----:B------:R-:W-:Y:S01]  /*c3d0*/  FMUL R220, R220, UR20 ;  /* 0x00000014dcdc7c20 */ /* 0x000fe20008400000 */
[----:B0-----:R-:W-:Y:S01]  /*c3e0*/  F2FP.SATFINITE.E4M3.F32.PACK_AB_MERGE_C R33, RZ, R222, RZ ;  /* 0x000000deff21723e */ /* 0x001fe200048070ff */
[----:B------:R-:W-:Y:S01]  /*c3f0*/  FMUL R218, R218, UR20 ;  /* 0x00000014dada7c20 */ /* 0x000fe20008400000 */
[----:B------:R-:W-:Y:S01]  /*c400*/  F2FP.SATFINITE.E4M3.F32.PACK_AB_MERGE_C R221, RZ, R221, RZ ;  /* 0x000000ddffdd723e */ /* 0x000fe200048070ff */
[----:B------:R0:W-:Y:S01]  /*c410*/  @!P5 STG.E.U8 desc[UR16][R26.64], R35 ;  /* 0x000000231a00d986 */ /* 0x0001e2000c101110 */
[C---:B------:R-:W-:Y:S02]  /*c420*/  ISETP.LT.OR P5, PT, R41.reuse, 0x9, !P2 ;  /* 0x000000092900780c */ /* 0x040fe400057a1670 */
        /* <DEDUP_REMOVED lines=8> */
[----:B0-----:R-:W-:Y:S01]  /*c4b0*/  F2FP.SATFINITE.E4M3.F32.PACK_AB_MERGE_C R35, RZ, R220, RZ ;  /* 0x000000dcff23723e */ /* 0x001fe200048070ff */
[----:B------:R-:W-:Y:S01]  /*c4c0*/  FMUL R215, R215, UR20 ;  /* 0x00000014d7d77c20 */ /* 0x000fe20008400000 */
[----:B------:R-:W4:Y:S01]  /*c4d0*/  LDL.LU R226, [R1+0xc] ;  /* 0x00000c0001e27983 */ /* 0x000f220000300800 */
[----:B-1----:R-:W-:Y:S02]  /*c4e0*/  F2FP.SATFINITE.E4M3.F32.PACK_AB_MERGE_C R33, RZ, R218, RZ ;  /* 0x000000daff21723e */ /* 0x002fe400048070ff */
[----:B------:R-:W-:Y:S01]  /*c4f0*/  F2FP.SATFINITE.E4M3.F32.PACK_AB_MERGE_C R217, RZ, R217, RZ ;  /* 0x000000d9ffd9723e */ /* 0x000fe200048070ff */
[----:B------:R0:W-:Y:S01]  /*c500*/  @!P5 STG.E.U8 desc[UR16][R26.64+0x8], R35 ;  /* 0x000008231a00d986 */ /* 0x0001e2000c101110 */
[----:B------:R-:W-:-:S02]  /*c510*/  ISETP.LT.OR P5, PT, R41, 0x11, !P2 ;  /* 0x000000112900780c */ /* 0x000fc400057a1670 */
[----:B------:R-:W-:Y:S01]  /*c520*/  F2FP.SATFINITE.E4M3.F32.PACK_AB_MERGE_C R215, RZ, R215, RZ ;  /* 0x000000d7ffd7723e */ /* 0x000fe200048070ff */
[----:B------:R-:W3:Y:S01]  /*c530*/  LDL.LU R224, [R1+0x8] ;  /* 0x0000080001e07983 */ /* 0x000ee20000300800 */
[----:B------:R-:W-:-:S03]  /*c540*/  FMUL R216, R216, UR20 ;  /* 0x00000014d8d87c20 */ /* 0x000fc60008400000 */
[----:B------:R-:W4:Y:S04]  /*c550*/  LDL.LU R225, [R1+0x4] ;  /* 0x0000040001e17983 */ /* 0x000f280000300800 */
[----:B------:R-:W3:Y:S01]  /*c560*/  LDL.LU R223, [R1] ;  /* 0x0000000001df7983 */ /* 0x000ee20000300800 */
[----:B0-----:R-:W-:Y:S01]  /*c570*/  F2FP.SATFINITE.E4M3.F32.PACK_AB_MERGE_C R35, RZ, R216, RZ ;  /* 0x000000d8ff23723e */ /* 0x001fe200048070ff */
[----:B------:R-:W-:Y:S01]  /*c580*/  FMUL R214, R214, UR20 ;  /* 0x00000014d6d67c20 */ /* 0x000fe20008400000 */
[----:B------:R-:W-:Y:S01]  /*c590*/  FMUL R213, R213, UR20 ;  /* 0x00000014d5d57c20 */ /* 0x000fe20008400000 */
[----:B------:R0:W-:Y:S01]  /*c5a0*/  @!P0 STG.E.U8 desc[UR16][R24.64+0x10], R33 ;  /* 0x0000102118008986 */ /* 0x0001e2000c101110 */
[----:B------:R-:W-:Y:S01]  /*c5b0*/  ISETP.LT.OR P0, PT, R41, 0x19, !P3 ;  /* 0x000000192900780c */ /* 0x000fe20005f01670 */
[----:B------:R-:W-:Y:S01]  /*c5c0*/  FMUL R211, R211, UR20 ;  /* 0x00000014d3d37c20 */ /* 0x000fe20008400000 */
[----:B------:R-:W-:Y:S01]  /*c5d0*/  FMUL R212, R212, UR20 ;  /* 0x00000014d4d47c20 */ /* 0x000fe20008400000 */
[----:B------:R-:W-:Y:S01]  /*c5e0*/  @!P1 STG.E.U8 desc[UR16][R24.64+0x11], R217 ;  /* 0x000011d918009986 */ /* 0x000fe2000c101110 */
[C---:B------:R-:W-:Y:S01]  /*c5f0*/  ISETP.LT.OR P1, PT, R41.reuse, 0x1a, !P3 ;  /* 0x0000001a2900780c */ /* 0x040fe20005f21670 */
[----:B------:R-:W-:Y:S01]  /*c600*/  FMUL R210, R210, UR20 ;  /* 0x00000014d2d27c20 */ /* 0x000fe20008400000 */
[----:B------:R-:W-:Y:S01]  /*c610*/  F2FP.SATFINITE.E4M3.F32.PACK_AB_MERGE_C R213, RZ, R213, RZ ;  /* 0x000000d5ffd5723e */ /* 0x000fe200048070ff */
[----:B------:R-:W-:Y:S01]  /*c620*/  @!P6 STG.E.U8 desc[UR16][R26.64+0x11], R215 ;  /* 0x000011d71a00e986 */ /* 0x000fe2000c101110 */
[----:B------:R-:W-:Y:S01]  /*c630*/  ISETP.LT.OR P6, PT, R41, 0x1a, !P2 ;  /* 0x0000001a2900780c */ /* 0x000fe200057c1670 */
[----:B------:R-:W-:Y:S01]  /*c640*/  FMUL R209, R209, UR20 ;  /* 0x00000014d1d17c20 */ /* 0x000fe20008400000 */
[----:B------:R-:W-:Y:S01]  /*c650*/  F2FP.SATFINITE.E4M3.F32.PACK_AB_MERGE_C R211, RZ, R211, RZ ;  /* 0x000000d3ffd3723e */ /* 0x000fe200048070ff */
[----:B------:R1:W-:Y:S01]  /*c660*/  @!P5 STG.E.U8 desc[UR16][R26.64+0x10], R35 ;  /* 0x000010231a00d986 */ /* 0x0003e2000c101110 */
[----:B0-----:R-:W-:Y:S01]  /*c670*/  F2FP.SATFINITE.E4M3.F32.PACK_AB_MERGE_C R33, RZ, R214, RZ ;  /* 0x000000d6ff21723e */ /* 0x001fe200048070ff */
[----:B------:R-:W-:Y:S01]  /*c680*/  FMUL R207, R207, UR20 ;  /* 0x00000014cfcf7c20 */ /* 0x000fe20008400000 */
[C---:B------:R-:W-:Y:S01]  /*c690*/  ISETP.LT.OR P5, PT, R41.reuse, 0x19, !P2 ;  /* 0x000000192900780c */ /* 0x040fe200057a1670 */
[----:B------:R-:W-:Y:S01]  /*c6a0*/  FMUL R208, R208, UR20 ;  /* 0x00000014d0d07c20 */ /* 0x000fe20008400000 */
[----:B------:R-:W-:Y:S01]  /*c6b0*/  F2FP.SATFINITE.E4M3.F32.PACK_AB_MERGE_C R209, RZ, R209, RZ ;  /* 0x000000d1ffd1723e */ /* 0x000fe200048070ff */
[----:B------:R0:W-:Y:S01]  /*c6c0*/  @!P0 STG.E.U8 desc[UR16][R24.64+0x18], R33 ;  /* 0x0000182118008986 */ /* 0x0001e2000c101110 */
[C---:B------:R-:W-:Y:S01]  /*c6d0*/  ISETP.LT.OR P0, PT, R41.reuse, 0x21, !P3 ;  /* 0x000000212900780c */ /* 0x040fe20005f01670 */
[----:B------:R-:W-:Y:S01]  /*c6e0*/  FMUL R206, R206, UR20 ;  /* 0x00000014cece7c20 */ /* 0x000fe20008400000 */
[----:B------:R-:W-:Y:S01]  /*c6f0*/  F2FP.SATFINITE.E4M3.F32.PACK_AB_MERGE_C R207, RZ, R207, RZ ;  /* 0x000000cfffcf723e */ /* 0x000fe200048070ff */
[----:B------:R-:W-:Y:S01]  /*c700*/  @!P1 STG.E.U8 desc[UR16][R24.64+0x19], R213 ;  /* 0x000019d518009986 */ /* 0x000fe2000c101110 */
[----:B------:R-:W-:Y:S01]  /*c710*/  ISETP.LT.OR P1, PT, R41, 0x22, !P3 ;  /* 0x000000222900780c */ /* 0x000fe20005f21670 */
[----:B------:R-:W-:Y:S01]  /*c720*/  FMUL R205, R205, UR20 ;  /* 0x00000014cdcd7c20 */ /* 0x000fe20008400000 */
[----:B-1----:R-:W-:Y:S01]  /*c730*/  F2FP.SATFINITE.E4M3.F32.PACK_AB_MERGE_C R35, RZ, R212, RZ ;  /* 0x000000d4ff23723e */ /* 0x002fe200048070ff */
        /* <DEDUP_REMOVED lines=11> */
[----:B------:R-:W-:Y:S01]  /*c7f0*/  ISETP.LT.OR P0, PT, R41, 0x29, !P3 ;  /* 0x000000292900780c */ /* 0x000fe20005f01670 */
[----:B------:R-:W-:Y:S01]  /*c800*/  FMUL R201, R201, UR20 ;  /* 0x00000014c9c97c20 */ /* 0x000fe20008400000 */
[----:B------:R-:W-:Y:S01]  /*c810*/  FMUL R199, R199, UR20 ;  /* 0x00000014c7c77c20 */ /* 0x000fe20008400000 */
[----:B------:R-:W-:Y:S01]  /*c820*/  @!P1 STG.E.U8 desc[UR16][R24.64+0x21], R209 ;  /* 0x000021d118009986 */ /* 0x000fe2000c101110 */
[C---:B------:R-:W-:Y:S01]  /*c830*/  ISETP.LT.OR P1, PT, R41.reuse, 0x2a, !P3 ;  /* 0x0000002a2900780c */ /* 0x040fe20005f21670 */
        /* <DEDUP_REMOVED lines=9> */
[----:B------:R-:W-:Y:S01]  /*c8d0*/  ISETP.LT.OR P5, PT, R41, 0x29, !P2 ;  /* 0x000000292900780c */ /* 0x000fe200057a1670 */
[----:B------:R-:W-:Y:S01]  /*c8e0*/  FMUL R195, R195, UR20 ;  /* 0x00000014c3c37c20 */ /* 0x000fe20008400000 */
[----:B------:R-:W-:Y:S01]  /*c8f0*/  F2FP.SATFINITE.E4M3.F32.PACK_AB_MERGE_C R199, RZ, R199, RZ ;  /* 0x000000c7ffc7723e */ /* 0x000fe200048070ff */
[----:B------:R0:W-:Y:S01]  /*c900*/  @!P0 STG.E.U8 desc[UR16][R24.64+0x28], R33 ;  /* 0x0000282118008986 */ /* 0x0001e2000c101110 */
[C---:B------:R-:W-:Y:S01]  /*c910*/  ISETP.LT.OR P0, PT, R41.reuse, 0x31, !P3 ;  /* 0x000000312900780c */ /* 0x040fe20005f01670 */
[----:B------:R-:W-:Y:S01]  /*c920*/  FMUL R196, R196, UR20 ;  /* 0x00000014c4c47c20 */ /* 0x000fe20008400000 */
[----:B------:R-:W-:Y:S01]  /*c930*/  F2FP.SATFINITE.E4M3.F32.PACK_AB_MERGE_C R197, RZ, R197, RZ ;  /* 0x000000c5ffc5723e */ /* 0x000fe200048070ff */
        /* <DEDUP_REMOVED lines=59> */
[C---:B------:R-:W-:Y:S01]  /*ccf0*/  ISETP.LT.OR P6, PT, R41.reuse, 0x4a, !P2 ;  /* 0x0000004a2900780c */ /* 0x040fe200057c1670 */
        /* <DEDUP_REMOVED lines=57> */
[----:B------:R-:W-:Y:S01]  /*d090*/  ISETP.LT.OR P5, PT, R41, 0x61, !P3 ;  /* 0x000000612900780c */ /* 0x000fe20005fa1670 */
[----:B------:R-:W-:Y:S01]  /*d0a0*/  FMUL R161, R161, UR20 ;  /* 0x00000014a1a17c20 */ /* 0x000fe20008400000 */
[----:B0-----:R-:W-:Y:S01]  /*d0b0*/  F2FP.SATFINITE.E4M3.F32.PACK_AB_MERGE_C R33, RZ, R178, RZ ;  /* 0x000000b2ff21723e */ /* 0x001fe200048070ff */
[----:B------:R-:W-:Y:S01]  /*d0c0*/  FMUL R160, R160, UR20 ;  /* 0x00000014a0a07c20 */ /* 0x000fe20008400000 */
[----:B------:R-:W-:Y:S01]  /*d0d0*/  FMUL R159, R159, UR20 ;  /* 0x000000149f9f7c20 */ /* 0x000fe20008400000 */
[----:B------:R-:W-:Y:S01]  /*d0e0*/  FMUL R157, R157, UR20 ;  /* 0x000000149d9d7c20 */ /* 0x000fe20008400000 */
[----:B------:R-:W-:Y:S01]  /*d0f0*/  F2FP.SATFINITE.E4M3.F32.PACK_AB_MERGE_C R161, RZ, R161, RZ ;  /* 0x000000a1ffa1723e */ /* 0x000fe200048070ff */
[----:B------:R-:W-:Y:S01]  /*d100*/  FMUL R158, R158, UR20 ;  /* 0x000000149e9e7c20 */ /* 0x000fe20008400000 */
[----:B------:R-:W-:Y:S01]  /*d110*/  FMUL R156, R156, UR20 ;  /* 0x000000149c9c7c20 */ /* 0x000fe20008400000 */
[----:B------:R-:W-:Y:S01]  /*d120*/  @!P6 STG.E.U8 desc[UR16][R24.64+0x61], R177 ;  /* 0x000061b11800e986 */ /* 0x000fe2000c101110 */
[----:B------:R-:W-:Y:S01]  /*d130*/  ISETP.LT.OR P6, PT, R41, 0x69, !P3 ;  /* 0x000000692900780c */ /* 0x000fe20005fc1670 */
[----:B------:R-:W-:Y:S01]  /*d140*/  FMUL R155, R155, UR20 ;  /* 0x000000149b9b7c20 */ /* 0x000fe20008400000 */
[----:B-1----:R-:W-:Y:S01]  /*d150*/  F2FP.SATFINITE.E4M3.F32.PACK_AB_MERGE_C R35, RZ, R176, RZ ;  /* 0x000000b0ff23723e */ /* 0x002fe200048070ff */
[----:B------:R0:W-:Y:S01]  /*d160*/  @!P5 STG.E.U8 desc[UR16][R24.64+0x60], R33 ;  /* 0x000060211800d986 */ /* 0x0001e2000c101110 */
        /* <DEDUP_REMOVED lines=16> */
[----:B-1----:R-:W-:Y:S01]  /*d270*/  F2FP.SATFINITE.E4M3.F32.PACK_AB_MERGE_C R35, RZ, R170, RZ ;  /* 0x000000aaff23723e */ /* 0x002fe200048070ff */
[----:B------:R-:W-:Y:S01]  /*d280*/  @!P0 STG.E.U8 desc[UR16][R24.64+0x69], R173 ;  /* 0x000069ad18008986 */ /* 0x000fe2000c101110 */
        /* <DEDUP_REMOVED lines=12> */
[----:B------:R-:W-:Y:S01]  /*d350*/  ISETP.LT.OR P6, PT, R41, 0x79, !P3 ;  /* 0x000000792900780c */ /* 0x000fe20005fc1670 */
[----:B------:R-:W-:Y:S01]  /*d360*/  FMUL R17, R17, UR20 ;  /* 0x0000001411117c20 */ /* 0x000fe20008400000 */
[----:B------:R-:W-:Y:S01]  /*d370*/  ISETP.LT.OR P3, PT, R41, 0x7a, !P3 ;  /* 0x0000007a2900780c */ /* 0x000fe20005f61670 */
[----:B------:R-:W-:Y:S01]  /*d380*/  @!P0 STG.E.U8 desc[UR16][R24.64+0x71], R169 ;  /* 0x000071a918008986 */ /* 0x000fe2000c101110 */
[----:B0-----:R-:W-:Y:S01]  /*d390*/  F2FP.SATFINITE.E4M3.F32.PACK_AB_MERGE_C R33, RZ, R168, RZ ;  /* 0x000000a8ff21723e */ /* 0x001fe200048070ff */
[----:B------:R-:W-:Y:S01]  /*d3a0*/  FMUL R18, R18, UR20 ;  /* 0x0000001412127c20 */ /* 0x000fe20008400000 */
[----:B------:R-:W-:Y:S01]  /*d3b0*/  ISETP.GE.AND P0, PT, R42, 0x89, PT ;  /* 0x000000892a00780c */ /* 0x000fe20003f06270 */
[----:B------:R-:W-:Y:S01]  /*d3c0*/  FMUL R16, R16, UR20 ;  /* 0x0000001410107c20 */ /* 0x000fe20008400000 */
[----:B------:R-:W-:Y:S01]  /*d3d0*/  F2FP.SATFINITE.E4M3.F32.PACK_AB_MERGE_C R21, RZ, R21, RZ ;  /* 0x00000015ff15723e */ /* 0x000fe200048070ff */
[----:B------:R0:W-:Y:S01]  /*d3e0*/  @!P1 STG.E.U8 desc[UR16][R26.64+0x70], R33 ;  /* 0x000070211a009986 */ /* 0x0001e2000c101110 */
[----:B------:R-:W-:Y:S01]  /*d3f0*/  ISETP.GE.AND P1, PT, R42, 0x81, PT ;  /* 0x000000812a00780c */ /* 0x000fe20003f26270 */
[----:B------:R-:W-:Y:S01]  /*d400*/  FMUL R15, R15, UR20 ;  /* 0x000000140f0f7c20 */ /* 0x000fe20008400000 */
[----:B-1----:R-:W-:Y:S01]  /*d410*/  F2FP.SATFINITE.E4M3.F32.PACK_AB_MERGE_C R35, RZ, R166, RZ ;  /* 0x000000a6ff23723e */ /* 0x002fe200048070ff */
[----:B------:R-:W-:Y:S01]  /*d420*/  @!P5 STG.E.U8 desc[UR16][R26.64+0x71], R167 ;  /* 0x000071a71a00d986 */ /* 0x000fe2000c101110 */
[----:B------:R-:W-:Y:S01]  /*d430*/  ISETP.LT.OR P5, PT, R41, 0x79, !P2 ;  /* 0x000000792900780c */ /* 0x000fe200057a1670 */
[----:B------:R-:W-:Y:S01]  /*d440*/  FMUL R13, R13, UR20 ;  /* 0x000000140d0d7c20 */ /* 0x000fe20008400000 */
[C---:B------:R-:W-:Y:S01]  /*d450*/  ISETP.LT.OR P2, PT, R41.reuse, 0x7a, !P2 ;  /* 0x0000007a2900780c */ /* 0x040fe20005741670 */
        /* <DEDUP_REMOVED lines=9> */
[----:B------:R-:W-:Y:S01]  /*d4f0*/  F2FP.SATFINITE.E4M3.F32.PACK_AB_MERGE_C R17, RZ, R17, RZ ;  /* 0x00000011ff11723e */ /* 0x000fe200048070ff */
[----:B------:R-:W-:Y:S01]  /*d500*/  @!P5 STG.E.U8 desc[UR16][R26.64+0x78], R37 ;  /* 0x000078251a00d986 */ /* 0x000fe2000c101110 */
[----:B------:R-:W-:Y:S01]  /*d510*/  ISETP.LT.OR P5, PT, R41, 0x1, !P0 ;  /* 0x000000012900780c */ /* 0x000fe200047a1670 */
[----:B------:R-:W-:Y:S01]  /*d520*/  FMUL R9, R9, UR20 ;  /* 0x0000001409097c20 */ /* 0x000fe20008400000 */
[----:B------:R-:W-:Y:S01]  /*d530*/  F2FP.SATFINITE.E4M3.F32.PACK_AB_MERGE_C R15, RZ, R15, RZ ;  /* 0x0000000fff0f723e */ /* 0x000fe200048070ff */
[----:B------:R0:W-:Y:S01]  /*d540*/  @!P2 STG.E.U8 desc[UR16][R26.64+0x79], R163 ;  /* 0x000079a31a00a986 */ /* 0x0001e2000c101110 */
[C---:B------:R-:W-:Y:S01]  /*d550*/  ISETP.LT.OR P2, PT, R41.reuse, 0xa, !P1 ;  /* 0x0000000a2900780c */ /* 0x040fe20004f41670 */
        /* <DEDUP_REMOVED lines=9> */
[----:B------:R-:W-:Y:S01]  /*d5f0*/  F2FP.SATFINITE.E4M3.F32.PACK_AB_MERGE_C R11, RZ, R11, RZ ;  /* 0x0000000bff0b723e */ /* 0x000fe200048070ff */
[----:B------:R2:W-:Y:S01]  /*d600*/  @!P5 STG.E.U8 desc[UR16][R30.64], R33 ;  /* 0x000000211e00d986 */ /* 0x0005e2000c101110 */
[----:B------:R-:W-:Y:S01]  /*d610*/  ISETP.LT.OR P5, PT, R41, 0x9, !P0 ;  /* 0x000000092900780c */ /* 0x000fe200047a1670 */
[----:B------:R-:W-:Y:S01]  /*d620*/  FMUL R5, R5, UR20 ;  /* 0x0000001405057c20 */ /* 0x000fe20008400000 */
[----:B0-----:R-:W-:Y:S01]  /*d630*/  F2FP.SATFINITE.E4M3.F32.PACK_AB_MERGE_C R27, RZ, R156, RZ ;  /* 0x0000009cff1b723e */ /* 0x001fe200048070ff */
[----:B-----5:R-:W-:Y:S01]  /*d640*/  FMUL R0, R0, UR20 ;  /* 0x0000001400007c20 */ /* 0x020fe20008400000 */
[----:B------:R-:W-:Y:S01]  /*d650*/  F2FP.SATFINITE.E4M3.F32.PACK_AB_MERGE_C R9, RZ, R9, RZ ;  /* 0x00000009ff09723e */ /* 0x000fe200048070ff */
[----:B------:R-:W-:Y:S01]  /*d660*/  FMUL R6, R6, UR20 ;  /* 0x0000001406067c20 */ /* 0x000fe20008400000 */
[----:B------:R-:W-:Y:S01]  /*d670*/  F2FP.SATFINITE.E4M3.F32.PACK_AB_MERGE_C R7, RZ, R7, RZ ;  /* 0x00000007ff07723e */ /* 0x000fe200048070ff */
[----:B------:R-:W4:Y:S01]  /*d680*/  LDL.LU R221, [R1+0x14] ;  /* 0x0000140001dd7983 */ /* 0x000f220000300800 */
[----:B-1----:R-:W-:Y:S01]  /*d690*/  F2FP.SATFINITE.E4M3.F32.PACK_AB_MERGE_C R25, RZ, R158, RZ ;  /* 0x0000009eff19723e */ /* 0x002fe200048070ff */
[----:B------:R-:W-:Y:S01]  /*d6a0*/  FMUL R2, R2, UR20 ;  /* 0x0000001402027c20 */ /* 0x000fe20008400000 */
[----:B------:R-:W-:Y:S01]  /*d6b0*/  F2FP.SATFINITE.E4M3.F32.PACK_AB_MERGE_C R5, RZ, R5, RZ ;  /* 0x00000005ff05723e */ /* 0x000fe200048070ff */
[----:B------:R-:W-:Y:S01]  /*d6c0*/  @!P6 STG.E.U8 desc[UR16][R30.64+0x1], R159 ;  /* 0x0000019f1e00e986 */ /* 0x000fe2000c101110 */
[----:B------:R-:W-:Y:S01]  /*d6d0*/  ISETP.LT.OR P6, PT, R41, 0xa, !P0 ;  /* 0x0000000a2900780c */ /* 0x000fe200047c1670 */
[----:B------:R-:W-:Y:S01]  /*d6e0*/  FMUL R3, R3, UR20 ;  /* 0x0000001403037c20 */ /* 0x000fe20008400000 */
[----:B--2---:R-:W-:Y:S01]  /*d6f0*/  F2FP.SATFINITE.E4M3.F32.PACK_AB_MERGE_C R33, RZ, R152, RZ ;  /* 0x00000098ff21723e */ /* 0x004fe200048070ff */
[----:B------:R-:W-:Y:S01]  /*d700*/  @!P2 STG.E.U8 desc[UR16][R28.64+0x9], R157 ;  /* 0x0000099d1c00a986 */ /* 0x000fe2000c101110 */
[----:B------:R-:W-:Y:S01]  /*d710*/  ISETP.LT.OR P2, PT, R41, 0x12, !P1 ;  /* 0x000000122900780c */ /* 0x000fe20004f41670 */
[----:B------:R-:W-:-:S02]  /*d720*/  FMUL R4, R4, UR20 ;  /* 0x0000001404047c20 */ /* 0x000fc40008400000 */
[----:B------:R0:W-:Y:S01]  /*d730*/  @!P3 STG.E.U8 desc[UR16][R28.64+0x8], R25 ;  /* 0x000008191c00b986 */ /* 0x0001e2000c101110 */
[----:B------:R-:W-:-:S03]  /*d740*/  ISETP.LT.OR P3, PT, R41, 0x11, !P1 ;  /* 0x000000112900780c */ /* 0x000fc60004f61670 */
[----:B------:R1:W-:Y:S01]  /*d750*/  @!P5 STG.E.U8 desc[UR16][R30.64+0x8], R27 ;  /* 0x0000081b1e00d986 */ /* 0x0003e2000c101110 */
[----:B------:R-:W-:-:S03]  /*d760*/  ISETP.LT.OR P5, PT, R41, 0x11, !P0 ;  /* 0x000000112900780c */ /* 0x000fc600047a1670 */
[----:B------:R-:W-:Y:S01]  /*d770*/  @!P6 STG.E.U8 desc[UR16][R30.64+0x9], R155 ;  /* 0x0000099b1e00e986 */ /* 0x000fe2000c101110 */
[----:B------:R-:W-:-:S03]  /*d780*/  ISETP.LT.OR P6, PT, R41, 0x12, !P0 ;  /* 0x000000122900780c */ /* 0x000fc600047c1670 */
[----:B------:R-:W-:Y:S01]  /*d790*/  @!P2 STG.E.U8 desc[UR16][R28.64+0x11], R153 ;  /* 0x000011991c00a986 */ /* 0x000fe2000c101110 */
[----:B------:R-:W-:Y:S02]  /*d7a0*/  ISETP.LT.OR P2, PT, R41, 0x1a, !P1 ;  /* 0x0000001a2900780c */ /* 0x000fe40004f41670 */
[----:B0-----:R-:W-:Y:S01]  /*d7b0*/  F2FP.SATFINITE.E4M3.F32.PACK_AB_MERGE_C R25, RZ, R154, RZ ;  /* 0x0000009aff19723e */ /* 0x001fe200048070ff */
[----:B------:R-:W2:Y:S01]  /*d7c0*/  LDL.LU R220, [R1+0x18] ;  /* 0x0000180001dc7983 */ /* 0x000ea20000300800 */
[----:B-1----:R-:W-:-:S03]  /*d7d0*/  F2FP.SATFINITE.E4M3.F32.PACK_AB_MERGE_C R27, RZ, R20, RZ ;  /* 0x00000014ff1b723e */ /* 0x002fc600048070ff */
[----:B------:R0:W-:Y:S01]  /*d7e0*/  @!P3 STG.E.U8 desc[UR16][R28.64+0x10], R25 ;  /* 0x000010191c00b986 */ /* 0x0001e2000c101110 */
[----:B------:R-:W-:-:S03]  /*d7f0*/  ISETP.LT.OR P3, PT, R41, 0x19, !P1 ;  /* 0x000000192900780c */ /* 0x000fc60004f61670 */
[----:B------:R-:W-:Y:S01]  /*d800*/  @!P5 STG.E.U8 desc[UR16][R30.64+0x10], R33 ;  /* 0x000010211e00d986 */ /* 0x000fe2000c101110 */
[----:B------:R-:W-:-:S03]  /*d810*/  ISETP.LT.OR P5, PT, R41, 0x19, !P0 ;  /* 0x000000192900780c */ /* 0x000fc600047a1670 */
[----:B------:R1:W-:Y:S01]  /*d820*/  @!P6 STG.E.U8 desc[UR16][R30.64+0x11], R23 ;  /* 0x000011171e00e986 */ /* 0x0003e2000c101110 */
[----:B------:R-:W-:-:S03]  /*d830*/  ISETP.LT.OR P6, PT, R41, 0x1a, !P0 ;  /* 0x0000001a2900780c */ /* 0x000fc600047c1670 */
[----:B------:R3:W-:Y:S01]  /*d840*/  @!P2 STG.E.U8 desc[UR16][R28.64+0x19], R21 ;  /* 0x000019151c00a986 */ /* 0x0007e2000c101110 */
[C---:B------:R-:W-:Y:S02]  /*d850*/  ISETP.LT.OR P2, PT, R41.reuse, 0x22, !P1 ;  /* 0x000000222900780c */ /* 0x040fe40004f41670 */
[----:B0-----:R-:W-:Y:S01]  /*d860*/  F2FP.SATFINITE.E4M3.F32.PACK_AB_MERGE_C R25, RZ, R22, RZ ;  /* 0x00000016ff19723e */ /* 0x001fe200048070ff */
[----:B------:R-:W2:Y:S04]  /*d870*/  LDL.LU R222, [R1+0x1c] ;  /* 0x00001c0001de7983 */ /* 0x000ea80000300800 */
[----:B------:R-:W-:Y:S01]  /*d880*/  @!P3 STG.E.U8 desc[UR16][R28.64+0x18], R25 ;  /* 0x000018191c00b986 */ /* 0x000fe2000c101110 */
[C---:B------:R-:W-:Y:S02]  /*d890*/  ISETP.LT.OR P3, PT, R41.reuse, 0x21, !P1 ;  /* 0x000000212900780c */ /* 0x040fe40004f61670 */
[----:B-1----:R-:W-:Y:S01]  /*d8a0*/  F2FP.SATFINITE.E4M3.F32.PACK_AB_MERGE_C R23, RZ, R18, RZ ;  /* 0x00000012ff17723e */ /* 0x002fe200048070ff */
[----:B------:R-:W-:Y:S01]  /*d8b0*/  @!P5 STG.E.U8 desc[UR16][R30.64+0x18], R27 ;  /* 0x0000181b1e00d986 */ /* 0x000fe2000c101110 */
[----:B------:R-:W-:-:S02]  /*d8c0*/  ISETP.LT.OR P5, PT, R41, 0x21, !P0 ;  /* 0x000000212900780c */ /* 0x000fc400047a1670 */
[----:B---3--:R-:W-:Y:S01]  /*d8d0*/  F2FP.SATFINITE.E4M3.F32.PACK_AB_MERGE_C R21, RZ, R16, RZ ;  /* 0x00000010ff15723e */ /* 0x008fe200048070ff */
[----:B------:R0:W-:Y:S01]  /*d8e0*/  @!P6 STG.E.U8 desc[UR16][R30.64+0x19], R19 ;  /* 0x000019131e00e986 */ /* 0x0001e2000c101110 */
[----:B------:R-:W-:-:S03]  /*d8f0*/  ISETP.LT.OR P6, PT, R41, 0x22, !P0 ;  /* 0x000000222900780c */ /* 0x000fc600047c1670 */
[----:B------:R1:W-:Y:S01]  /*d900*/  @!P2 STG.E.U8 desc[UR16][R28.64+0x21], R17 ;  /* 0x000021111c00a986 */ /* 0x0003e2000c101110 */
[----:B------:R-:W-:-:S03]  /*d910*/  ISETP.LT.OR P2, PT, R41, 0x2a, !P1 ;  /* 0x0000002a2900780c */ /* 0x000fc60004f41670 */
[----:B------:R-:W-:Y:S01]  /*d920*/  @!P3 STG.E.U8 desc[UR16][R28.64+0x20], R23 ;  /* 0x000020171c00b986 */ /* 0x000fe2000c101110 */
[----:B------:R-:W-:-:S03]  /*d930*/  ISETP.LT.OR P3, PT, R41, 0x29, !P1 ;  /* 0x000000292900780c */ /* 0x000fc60004f61670 */
[----:B------:R-:W-:Y:S01]  /*d940*/  @!P5 STG.E.U8 desc[UR16][R30.64+0x20], R21 ;  /* 0x000020151e00d986 */ /* 0x000fe2000c101110 */
[C---:B------:R-:W-:Y:S02]  /*d950*/  ISETP.LT.OR P5, PT, R41.reuse, 0x29, !P0 ;  /* 0x000000292900780c */ /* 0x040fe400047a1670 */
[----:B0-----:R-:W-:Y:S01]  /*d960*/  F2FP.SATFINITE.E4M3.F32.PACK_AB_MERGE_C R19, RZ, R14, RZ ;  /* 0x0000000eff13723e */ /* 0x001fe200048070ff */
[----:B------:R0:W-:Y:S01]  /*d970*/  @!P6 STG.E.U8 desc[UR16][R30.64+0x21], R15 ;  /* 0x0000210f1e00e986 */ /* 0x0001e2000c101110 */
[C---:B------:R-:W-:Y:S02]  /*d980*/  ISETP.LT.OR P6, PT, R41.reuse, 0x2a, !P0 ;  /* 0x0000002a2900780c */ /* 0x040fe400047c1670 */
[----:B-1----:R-:W-:Y:S01]  /*d990*/  F2FP.SATFINITE.E4M3.F32.PACK_AB_MERGE_C R17, RZ, R12, RZ ;  /* 0x0000000cff11723e */ /* 0x002fe200048070ff */
        /* <DEDUP_REMOVED lines=15> */
[----:B0-----:R-:W-:Y:S02]  /*da90*/  F2FP.SATFINITE.E4M3.F32.PACK_AB_MERGE_C R11, RZ, R6, RZ ;  /* 0x00000006ff0b723e */ /* 0x001fe400048070ff */
[C---:B------:R-:W-:Y:S01]  /*daa0*/  ISETP.LT.OR P5, PT, R41.reuse, 0x39, !P0 ;  /* 0x000000392900780c */ /* 0x040fe200047a1670 */
[----:B------:R0:W-:Y:S01]  /*dab0*/  @!P6 STG.E.U8 desc[UR16][R30.64+0x31], R7 ;  /* 0x000031071e00e986 */ /* 0x0001e2000c101110 */
[----:B-1----:R-:W-:Y:S02]  /*dac0*/  F2FP.SATFINITE.E4M3.F32.PACK_AB_MERGE_C R9, RZ, R4, RZ ;  /* 0x00000004ff09723e */ /* 0x002fe400048070ff */
[----:B------:R-:W-:Y:S01]  /*dad0*/  ISETP.LT.OR P6, PT, R41, 0x3a, !P0 ;  /* 0x0000003a2900780c */ /* 0x000fe200047c1670 */
[----:B------:R1:W-:Y:S04]  /*dae0*/  @!P2 STG.E.U8 desc[UR16][R28.64+0x39], R5 ;  /* 0x000039051c00a986 */ /* 0x0003e8000c101110 */
[----:B------:R3:W-:Y:S01]  /*daf0*/  @!P3 STG.E.U8 desc[UR16][R28.64+0x38], R11 ;  /* 0x0000380b1c00b986 */ /* 0x0007e2000c101110 */
[----:B------:R-:W-:Y:S01]  /*db00*/  FMUL R4, R227, UR20 ;  /* 0x00000014e3047c20 */ /* 0x000fe20008400000 */
[----:B------:R-:W-:-:S02]  /*db10*/  ISETP.LT.OR P3, PT, R41, 0x41, !P1 ;  /* 0x000000412900780c */ /* 0x000fc40004f61670 */
[----:B0-----:R-:W-:Y:S02]  /*db20*/  F2FP.SATFINITE.E4M3.F32.PACK_AB_MERGE_C R7, RZ, R3, RZ ;  /* 0x00000003ff07723e */ /* 0x001fe400048070ff */
[----:B-1----:R-:W-:Y:S01]  /*db30*/  F2FP.SATFINITE.E4M3.F32.PACK_AB_MERGE_C R5, RZ, R0, RZ ;  /* 0x00000000ff05723e */ /* 0x002fe200048070ff */
[----:B------:R-:W-:Y:S01]  /*db40*/  FMUL R0, R223, UR20 ;  /* 0x00000014df007c20 */ /* 0x000fe20008400000 */
[----:B------:R-:W-:Y:S01]  /*db50*/  ISETP.LT.OR P2, PT, R41, 0x42, !P1 ;  /* 0x000000422900780c */ /* 0x000fe20004f41670 */
[----:B------:R-:W2:Y:S01]  /*db60*/  LDL.LU R223, [R1+0x20] ;  /* 0x0000200001df7983 */ /* 0x000ea20000300800 */
[----:B---3--:R-:W-:Y:S02]  /*db70*/  F2FP.SATFINITE.E4M3.F32.PACK_AB_MERGE_C R11, RZ, R2, RZ ;  /* 0x00000002ff0b723e */ /* 0x008fe400048070ff */
[----:B------:R-:W-:Y:S01]  /*db80*/  F2FP.SATFINITE.E4M3.F32.PACK_AB_MERGE_C R13, RZ, R0, RZ ;  /* 0x00000000ff0d723e */ /* 0x000fe200048070ff */
[----:B----4-:R-:W-:Y:S01]  /*db90*/  FMUL R0, R225, UR20 ;  /* 0x00000014e1007c20 */ /* 0x010fe20008400000 */
[----:B------:R-:W-:Y:S01]  /*dba0*/  FMUL R2, R224, UR20 ;  /* 0x00000014e0027c20 */ /* 0x000fe20008400000 */
[----:B------:R-:W3:Y:S04]  /*dbb0*/  LDL.LU R225, [R1+0x24] ;  /* 0x0000240001e17983 */ /* 0x000ee80000300800 */
[----:B------:R-:W4:Y:S01]  /*dbc0*/  LDL.LU R224, [R1+0x28] ;  /* 0x0000280001e07983 */ /* 0x000f220000300800 */
[----:B------:R-:W-:-:S03]  /*dbd0*/  FMUL R3, R226, UR20 ;  /* 0x00000014e2037c20 */ /* 0x000fc60008400000 */
[----:B------:R-:W4:Y:S04]  /*dbe0*/  LDL.LU R226, [R1+0x2c] ;  /* 0x00002c0001e27983 */ /* 0x000f280000300800 */
[----:B------:R-:W4:Y:S04]  /*dbf0*/  LDL.LU R227, [R1+0x30] ;  /* 0x0000300001e37983 */ /* 0x000f280000300800 */
[----:B------:R-:W-:Y:S01]  /*dc00*/  @!P5 STG.E.U8 desc[UR16][R30.64+0x38], R9 ;  /* 0x000038091e00d986 */ /* 0x000fe2000c101110 */
[----:B------:R-:W-:-:S03]  /*dc10*/  ISETP.LT.OR P5, PT, R41, 0x41, !P0 ;  /* 0x000000412900780c */ /* 0x000fc600047a1670 */
[----:B------:R0:W-:Y:S01]  /*dc20*/  @!P6 STG.E.U8 desc[UR16][R30.64+0x39], R7 ;  /* 0x000039071e00e986 */ /* 0x0001e2000c101110 */
[----:B------:R-:W-:-:S03]  /*dc30*/  ISETP.LT.OR P6, PT, R41, 0x42, !P0 ;  /* 0x000000422900780c */ /* 0x000fc600047c1670 */
[----:B------:R-:W-:Y:S01]  /*dc40*/  @!P3 STG.E.U8 desc[UR16][R28.64+0x40], R11 ;  /* 0x0000400b1c00b986 */ /* 0x000fe2000c101110 */
[----:B------:R-:W-:-:S03]  /*dc50*/  ISETP.LT.OR P3, PT, R41, 0x49, !P1 ;  /* 0x000000492900780c */ /* 0x000fc60004f61670 */
[----:B------:R1:W-:Y:S01]  /*dc60*/  @!P2 STG.E.U8 desc[UR16][R28.64+0x41], R5 ;  /* 0x000041051c00a986 */ /* 0x0003e2000c101110 */
[----:B0-----:R-:W-:-:S03]  /*dc70*/  F2FP.SATFINITE.E4M3.F32.PACK_AB_MERGE_C R7, RZ, R0, RZ ;  /* 0x00000000ff07723e */ /* 0x001fc600048070ff */
[----:B------:R-:W-:Y:S01]  /*dc80*/  @!P5 STG.E.U8 desc[UR16][R30.64+0x40], R13 ;  /* 0x0000400d1e00d986 */ /* 0x000fe2000c101110 */
[C---:B------:R-:W-:Y:S02]  /*dc90*/  ISETP.LT.OR P2, PT, R41.reuse, 0x4a, !P1 ;  /* 0x0000004a2900780c */ /* 0x040fe40004f41670 */
[----:B-1----:R-:W-:Y:S01]  /*dca0*/  F2FP.SATFINITE.E4M3.F32.PACK_AB_MERGE_C R5, RZ, R2, RZ ;  /* 0x00000002ff05723e */ /* 0x002fe200048070ff */
[----:B------:R0:W-:Y:S01]  /*dcb0*/  @!P6 STG.E.U8 desc[UR16][R30.64+0x41], R7 ;  /* 0x000041071e00e986 */ /* 0x0001e2000c101110 */
[C---:B------:R-:W-:Y:S02]  /*dcc0*/  ISETP.LT.OR P5, PT, R41.reuse, 0x49, !P0 ;  /* 0x000000492900780c */ /* 0x040fe400047a1670 */
[C---:B------:R-:W-:Y:S01]  /*dcd0*/  ISETP.LT.OR P6, PT, R41.reuse, 0x4a, !P0 ;  /* 0x0000004a2900780c */ /* 0x040fe200047c1670 */
[----:B------:R1:W-:Y:S01]  /*dce0*/  @!P3 STG.E.U8 desc[UR16][R28.64+0x48], R5 ;  /* 0x000048051c00b986 */ /* 0x0003e2000c101110 */
[----:B------:R-:W-:Y:S02]  /*dcf0*/  ISETP.LT.OR P3, PT, R41, 0x51, !P1 ;  /* 0x000000512900780c */ /* 0x000fe40004f61670 */
[----:B------:R-:W-:-:S02]  /*dd00*/  F2FP.SATFINITE.E4M3.F32.PACK_AB_MERGE_C R9, RZ, R3, RZ ;  /* 0x00000003ff09723e */ /* 0x000fc400048070ff */
[----:B------:R-:W-:-:S03]  /*dd10*/  F2FP.SATFINITE.E4M3.F32.PACK_AB_MERGE_C R11, RZ, R4, RZ ;  /* 0x00000004ff0b723e */ /* 0x000fc600048070ff */
[----:B------:R1:W-:Y:S04]  /*dd20*/  @!P2 STG.E.U8 desc[UR16][R28.64+0x49], R9 ;  /* 0x000049091c00a986 */ /* 0x0003e8000c101110 */
[----:B------:R-:W-:Y:S01]  /*dd30*/  @!P5 STG.E.U8 desc[UR16][R30.64+0x48], R11 ;  /* 0x0000480b1e00d986 */ /* 0x000fe2000c101110 */
[----:B------:R-:W-:-:S03]  /*dd40*/  FMUL R0, R221, UR20 ;  /* 0x00000014dd007c20 */ /* 0x000fc60008400000 */
[----:B------:R-:W4:Y:S02]  /*dd50*/  LDL.LU R221, [R1+0x34] ;  /* 0x0000340001dd7983 */ /* 0x000f240000300800 */
[----:B0-----:R-:W-:-:S05]  /*dd60*/  F2FP.SATFINITE.E4M3.F32.PACK_AB_MERGE_C R7, RZ, R0, RZ ;  /* 0x00000000ff07723e */ /* 0x001fca00048070ff */
[----:B------:R-:W-:Y:S01]  /*dd70*/  @!P6 STG.E.U8 desc[UR16][R30.64+0x49], R7 ;  /* 0x000049071e00e986 */ /* 0x000fe2000c101110 */
[----:B--2---:R-:W-:-:S03]  /*dd80*/  FMUL R2, R220, UR20 ;  /* 0x00000014dc027c20 */ /* 0x004fc60008400000 */
[----:B------:R-:W2:Y:S02]  /*dd90*/  LDL.LU R220, [R1+0x38] ;  /* 0x0000380001dc7983 */ /* 0x000ea40000300800 */
[----:B-1----:R-:W-:-:S05]  /*dda0*/  F2FP.SATFINITE.E4M3.F32.PACK_AB_MERGE_C R5, RZ, R2, RZ ;  /* 0x00000002ff05723e */ /* 0x002fca00048070ff */
[----:B------:R0:W-:Y:S01]  /*ddb0*/  @!P3 STG.E.U8 desc[UR16][R28.64+0x50], R5 ;  /* 0x000050051c00b986 */ /* 0x0001e2000c101110 */
[----:B------:R-:W-:-:S03]  /*ddc0*/  FMUL R3, R222, UR20 ;  /* 0x00000014de037c20 */ /* 0x000fc60008400000 */
[----:B------:R-:W2:Y:S02]  /*ddd0*/  LDL.LU R222, [R1+0x3c] ;  /* 0x00003c0001de7983 */ /* 0x000ea40000300800 */
[----:B------:R-:W-:Y:S01]  /*dde0*/  F2FP.SATFINITE.E4M3.F32.PACK_AB_MERGE_C R9, RZ, R3, RZ ;  /* 0x00000003ff09723e */ /* 0x000fe200048070ff */
[----:B------:R-:W-:Y:S02]  /*ddf0*/  FMUL R0, R223, UR20 ;  /* 0x00000014df007c20 */ /* 0x000fe40008400000 */
[----:B------:R-:W2:Y:S03]  /*de00*/  LDL.LU R223, [R1+0x40] ;  /* 0x0000400001df7983 */ /* 0x000ea60000300800 */
[----:B------:R-:W-:Y:S01]  /*de10*/  F2FP.SATFINITE.E4M3.F32.PACK_AB_MERGE_C R13, RZ, R0, RZ ;  /* 0x00000000ff0d723e */ /* 0x000fe200048070ff */
[----:B---3--:R-:W-:Y:S02]  /*de20*/  FMUL R2, R225, UR20 ;  /* 0x00000014e1027c20 */ /* 0x008fe40008400000 */
[----:B------:R-:W3:Y:S01]  /*de30*/  LDL.LU R225, [R1+0x44] ;  /* 0x0000440001e17983 */ /* 0x000ee20000300800 */
[----:B----4-:R-:W-:-:S03]  /*de40*/  FMUL R0, R224, UR20 ;  /* 0x00000014e0007c20 */ /* 0x010fc60008400000 */
[----:B------:R-:W4:Y:S01]  /*de50*/  LDL.LU R224, [R1+0x48] ;  /* 0x0000480001e07983 */ /* 0x000f220000300800 */
[----:B------:R-:W-:Y:S01]  /*de60*/  FMUL R3, R226, UR20 ;  /* 0x00000014e2037c20 */ /* 0x000fe20008400000 */
[----:B0-----:R-:W-:Y:S02]  /*de70*/  F2FP.SATFINITE.E4M3.F32.PACK_AB_MERGE_C R5, RZ, R0, RZ ;  /* 0x00000000ff05723e */ /* 0x001fe400048070ff */
[----:B------:R-:W4:Y:S01]  /*de80*/  LDL.LU R226, [R1+0x4c] ;  /* 0x00004c0001e27983 */ /* 0x000f220000300800 */
[----:B------:R-:W-:-:S03]  /*de90*/  FMUL R0, R227, UR20 ;  /* 0x00000014e3007c20 */ /* 0x000fc60008400000 */
[----:B------:R-:W4:Y:S01]  /*dea0*/  LDL.LU R227, [R1+0x50] ;  /* 0x0000500001e37983 */ /* 0x000f220000300800 */
[C---:B------:R-:W-:Y:S02]  /*deb0*/  ISETP.LT.OR P2, PT, R41.reuse, 0x52, !P1 ;  /* 0x000000522900780c */ /* 0x040fe40004f41670 */
[C---:B------:R-:W-:Y:S01]  /*dec0*/  ISETP.LT.OR P6, PT, R41.reuse, 0x52, !P0 ;  /* 0x000000522900780c */ /* 0x040fe200047c1670 */
[----:B------:R-:W4:Y:S01]  /*ded0*/  LDL.LU R219, [R1+0x54] ;  /* 0x0000540001db7983 */ /* 0x000f220000300800 */
[C---:B------:R-:W-:Y:S02]  /*dee0*/  ISETP.LT.OR P5, PT, R41.reuse, 0x51, !P0 ;  /* 0x000000512900780c */ /* 0x040fe400047a1670 */
[----:B------:R-:W-:Y:S02]  /*def0*/  ISETP.LT.OR P3, PT, R41, 0x59, !P1 ;  /* 0x000000592900780c */ /* 0x000fe40004f61670 */
[----:B------:R-:W-:Y:S02]  /*df00*/  F2FP.SATFINITE.E4M3.F32.PACK_AB_MERGE_C R7, RZ, R2, RZ ;  /* 0x00000002ff07723e */ /* 0x000fe400048070ff */
[----:B------:R-:W-:-:S03]  /*df10*/  F2FP.SATFINITE.E4M3.F32.PACK_AB_MERGE_C R11, RZ, R0, RZ ;  /* 0x00000000ff0b723e */ /* 0x000fc600048070ff */
[----:B------:R0:W-:Y:S01]  /*df20*/  @!P2 STG.E.U8 desc[UR16][R28.64+0x51], R9 ;  /* 0x000051091c00a986 */ /* 0x0001e2000c101110 */
[----:B------:R-:W-:-:S03]  /*df30*/  ISETP.LT.OR P2, PT, R41, 0x5a, !P1 ;  /* 0x0000005a2900780c */ /* 0x000fc60004f41670 */
[----:B------:R-:W-:Y:S01]  /*df40*/  @!P6 STG.E.U8 desc[UR16][R30.64+0x51], R7 ;  /* 0x000051071e00e986 */ /* 0x000fe2000c101110 */
[----:B------:R-:W-:-:S03]  /*df50*/  ISETP.LT.OR P6, PT, R41, 0x5a, !P0 ;  /* 0x0000005a2900780c */ /* 0x000fc600047c1670 */
[----:B------:R-:W-:Y:S01]  /*df60*/  @!P5 STG.E.U8 desc[UR16][R30.64+0x50], R13 ;  /* 0x0000500d1e00d986 */ /* 0x000fe2000c101110 */
[----:B0-----:R-:W-:-:S03]  /*df70*/  F2FP.SATFINITE.E4M3.F32.PACK_AB_MERGE_C R9, RZ, R3, RZ ;  /* 0x00000003ff09723e */ /* 0x001fc600048070ff */
[----:B------:R0:W-:Y:S04]  /*df80*/  @!P3 STG.E.U8 desc[UR16][R28.64+0x58], R5 ;  /* 0x000058051c00b986 */ /* 0x0001e8000c101110 */
[----:B------:R1:W-:Y:S01]  /*df90*/  @!P2 STG.E.U8 desc[UR16][R28.64+0x59], R9 ;  /* 0x000059091c00a986 */ /* 0x0003e2000c101110 */
[----:B------:R-:W-:-:S03]  /*dfa0*/  FMUL R0, R221, UR20 ;  /* 0x00000014dd007c20 */ /* 0x000fc60008400000 */
[----:B------:R-:W4:Y:S02]  /*dfb0*/  LDL.LU R221, [R1+0x58] ;  /* 0x0000580001dd7983 */ /* 0x000f240000300800 */
[----:B0-----:R-:W-:-:S05]  /*dfc0*/  F2FP.SATFINITE.E4M3.F32.PACK_AB_MERGE_C R5, RZ, R0, RZ ;  /* 0x00000000ff05723e */ /* 0x001fca00048070ff */
[----:B------:R0:W-:Y:S01]  /*dfd0*/  @!P6 STG.E.U8 desc[UR16][R30.64+0x59], R5 ;  /* 0x000059051e00e986 */ /* 0x0001e2000c101110 */
[----:B--2---:R-:W-:-:S03]  /*dfe0*/  FMUL R2, R220, UR20 ;  /* 0x00000014dc027c20 */ /* 0x004fc60008400000 */
[----:B------:R-:W2:Y:S02]  /*dff0*/  LDL.LU R220, [R1+0x5c] ;  /* 0x00005c0001dc7983 */ /* 0x000ea40000300800 */
[----:B------:R-:W-:Y:S01]  /*e000*/  F2FP.SATFINITE.E4M3.F32.PACK_AB_MERGE_C R7, RZ, R2, RZ ;  /* 0x00000002ff07723e */ /* 0x000fe200048070ff */
[----:B------:R-:W-:Y:S02]  /*e010*/  FMUL R3, R222, UR20 ;  /* 0x00000014de037c20 */ /* 0x000fe40008400000 */
[----:B------:R-:W2:Y:S03]  /*e020*/  LDL.LU R222, [R1+0x60] ;  /* 0x0000600001de7983 */ /* 0x000ea60000300800 */
[----:B-1----:R-:W-:Y:S01]  /*e030*/  F2FP.SATFINITE.E4M3.F32.PACK_AB_MERGE_C R9, RZ, R3, RZ ;  /* 0x00000003ff09723e */ /* 0x002fe200048070ff */
[----:B------:R-:W-:Y:S02]  /*e040*/  FMUL R4, R223, UR20 ;  /* 0x00000014df047c20 */ /* 0x000fe40008400000 */
[----:B------:R-:W2:Y:S01]  /*e050*/  LDL.LU R223, [R1+0x64] ;  /* 0x0000640001df7983 */ /* 0x000ea20000300800 */
[----:B---3--:R-:W-:-:S03]  /*e060*/  FMUL R0, R225, UR20 ;  /* 0x00000014e1007c20 */ /* 0x008fc60008400000 */
[----:B------:R-:W3:Y:S01]  /*e070*/  LDL.LU R225, [R1+0x68] ;  /* 0x0000680001e17983 */ /* 0x000ee20000300800 */
[----:B----4-:R-:W-:Y:S01]  /*e080*/  FMUL R2, R224, UR20 ;  /* 0x00000014e0027c20 */ /* 0x010fe20008400000 */
[----:B0-----:R-:W-:Y:S02]  /*e090*/  F2FP.SATFINITE.E4M3.F32.PACK_AB_MERGE_C R5, RZ, R0, RZ ;  /* 0x00000000ff05723e */ /* 0x001fe400048070ff */
[----:B------:R-:W4:Y:S01]  /*e0a0*/  LDL.LU R224, [R1+0x6c] ;  /* 0x00006c0001e07983 */ /* 0x000f220000300800 */
[----:B------:R-:W-:-:S03]  /*e0b0*/  FMUL R3, R226, UR20 ;  /* 0x00000014e2037c20 */ /* 0x000fc60008400000 */
[----:B------:R-:W4:Y:S01]  /*e0c0*/  LDL.LU R226, [R1+0x70] ;  /* 0x0000700001e27983 */ /* 0x000f220000300800 */
[----:B------:R-:W-:-:S03]  /*e0d0*/  FMUL R0, R227, UR20 ;  /* 0x00000014e3007c20 */ /* 0x000fc60008400000 */
[----:B------:R-:W4:Y:S01]  /*e0e0*/  LDL.LU R227, [R1+0x74] ;  /* 0x0000740001e37983 */ /* 0x000f220000300800 */
[C---:B------:R-:W-:Y:S02]  /*e0f0*/  ISETP.LT.OR P5, PT, R41.reuse, 0x59, !P0 ;  /* 0x000000592900780c */ /* 0x040fe400047a1670 */
[C---:B------:R-:W-:Y:S02]  /*e100*/  ISETP.LT.OR P2, PT, R41.reuse, 0x62, !P1 ;  /* 0x000000622900780c */ /* 0x040fe40004f41670 */
[C---:B------:R-:W-:Y:S02]  /*e110*/  ISETP.LT.OR P3, PT, R41.reuse, 0x61, !P1 ;  /* 0x000000612900780c */ /* 0x040fe40004f61670 */
[----:B------:R-:W-:-:S07]  /*e120*/  ISETP.LT.OR P6, PT, R41, 0x62, !P0 ;  /* 0x000000622900780c */ /* 0x000fce00047c1670 */
[----:B------:R-:W-:Y:S01]  /*e130*/  @!P5 STG.E.U8 desc[UR16][R30.64+0x58], R11 ;  /* 0x0000580b1e00d986 */ /* 0x000fe2000c101110 */
[----:B------:R-:W-:-:S03]  /*e140*/  ISETP.LT.OR P5, PT, R41, 0x61, !P0 ;  /* 0x000000612900780c */ /* 0x000fc600047a1670 */
[----:B------:R0:W-:Y:S01]  /*e150*/  @!P2 STG.E.U8 desc[UR16][R28.64+0x61], R9 ;  /* 0x000061091c00a986 */ /* 0x0001e2000c101110 */
[----:B------:R-:W-:-:S03]  /*e160*/  ISETP.LT.OR P2, PT, R41, 0x6a, !P1 ;  /* 0x0000006a2900780c */ /* 0x000fc60004f41670 */
[----:B------:R1:W-:Y:S01]  /*e170*/  @!P3 STG.E.U8 desc[UR16][R28.64+0x60], R7 ;  /* 0x000060071c00b986 */ /* 0x0003e2000c101110 */
[----:B------:R-:W-:Y:S02]  /*e180*/  ISETP.LT.OR P3, PT, R41, 0x69, !P1 ;  /* 0x000000692900780c */ /* 0x000fe40004f61670 */
[----:B------:R-:W-:Y:S01]  /*e190*/  F2FP.SATFINITE.E4M3.F32.PACK_AB_MERGE_C R13, RZ, R4, RZ ;  /* 0x00000004ff0d723e */ /* 0x000fe200048070ff */
[----:B------:R1:W-:Y:S01]  /*e1a0*/  @!P6 STG.E.U8 desc[UR16][R30.64+0x61], R5 ;  /* 0x000061051e00e986 */ /* 0x0003e2000c101110 */
[----:B0-----:R-:W-:-:S03]  /*e1b0*/  F2FP.SATFINITE.E4M3.F32.PACK_AB_MERGE_C R9, RZ, R3, RZ ;  /* 0x00000003ff09723e */ /* 0x001fc600048070ff */
[----:B------:R-:W-:Y:S01]  /*e1c0*/  @!P5 STG.E.U8 desc[UR16][R30.64+0x60], R13 ;  /* 0x0000600d1e00d986 */ /* 0x000fe2000c101110 */
[----:B-1----:R-:W-:-:S03]  /*e1d0*/  F2FP.SATFINITE.E4M3.F32.PACK_AB_MERGE_C R7, RZ, R2, RZ ;  /* 0x00000002ff07723e */ /* 0x002fc600048070ff */
[----:B------:R-:W-:Y:S01]  /*e1e0*/  @!P2 STG.E.U8 desc[UR16][R28.64+0x69], R9 ;  /* 0x000069091c00a986 */ /* 0x000fe2000c101110 */
[C---:B------:R-:W-:Y:S02]  /*e1f0*/  ISETP.LT.OR P5, PT, R41.reuse, 0x69, !P0 ;  /* 0x000000692900780c */ /* 0x040fe400047a1670 */
[C---:B------:R-:W-:Y:S01]  /*e200*/  ISETP.LT.OR P6, PT, R41.reuse, 0x6a, !P0 ;  /* 0x0000006a2900780c */ /* 0x040fe200047c1670 */
[----:B------:R0:W-:Y:S01]  /*e210*/  @!P3 STG.E.U8 desc[UR16][R28.64+0x68], R7 ;  /* 0x000068071c00b986 */ /* 0x0001e2000c101110 */
[----:B------:R-:W-:Y:S01]  /*e220*/  ISETP.LT.OR P2, PT, R41, 0x72, !P1 ;  /* 0x000000722900780c */ /* 0x000fe20004f41670 */
[----:B------:R-:W-:Y:S01]  /*e230*/  FMUL R2, R219, UR20 ;  /* 0x00000014db027c20 */ /* 0x000fe20008400000 */
[----:B------:R-:W-:Y:S02]  /*e240*/  ISETP.LT.OR P3, PT, R41, 0x71, !P1 ;  /* 0x000000712900780c */ /* 0x000fe40004f61670 */
[----:B------:R-:W-:Y:S02]  /*e250*/  F2FP.SATFINITE.E4M3.F32.PACK_AB_MERGE_C R11, RZ, R0, RZ ;  /* 0x00000000ff0b723e */ /* 0x000fe400048070ff */
[----:B------:R-:W-:-:S03]  /*e260*/  F2FP.SATFINITE.E4M3.F32.PACK_AB_MERGE_C R5, RZ, R2, RZ ;  /* 0x00000002ff05723e */ /* 0x000fc600048070ff */
[----:B------:R-:W-:Y:S01]  /*e270*/  @!P5 STG.E.U8 desc[UR16][R30.64+0x68], R11 ;  /* 0x0000680b1e00d986 */ /* 0x000fe2000c101110 */
[----:B------:R-:W-:-:S03]  /*e280*/  ISETP.LT.OR P5, PT, R41, 0x71, !P0 ;  /* 0x000000712900780c */ /* 0x000fc600047a1670 */
[----:B------:R-:W-:Y:S01]  /*e290*/  @!P6 STG.E.U8 desc[UR16][R30.64+0x69], R5 ;  /* 0x000069051e00e986 */ /* 0x000fe2000c101110 */
[----:B------:R-:W-:Y:S01]  /*e2a0*/  ISETP.LT.OR P6, PT, R41, 0x72, !P0 ;  /* 0x000000722900780c */ /* 0x000fe200047c1670 */
[----:B------:R-:W-:-:S05]  /*e2b0*/  FMUL R0, R221, UR20 ;  /* 0x00000014dd007c20 */ /* 0x000fca0008400000 */
[----:B0-----:R-:W-:-:S05]  /*e2c0*/  F2FP.SATFINITE.E4M3.F32.PACK_AB_MERGE_C R7, RZ, R0, RZ ;  /* 0x00000000ff07723e */ /* 0x001fca00048070ff */
[----:B------:R0:W-:Y:S01]  /*e2d0*/  @!P3 STG.E.U8 desc[UR16][R28.64+0x70], R7 ;  /* 0x000070071c00b986 */ /* 0x0001e2000c101110 */
[C---:B------:R-:W-:Y:S02]  /*e2e0*/  ISETP.LT.OR P3, PT, R41.reuse, 0x79, !P0 ;  /* 0x000000792900780c */ /* 0x040fe40004761670 */
[----:B------:R-:W-:Y:S01]  /*e2f0*/  ISETP.LT.OR P0, PT, R41, 0x7a, !P0 ;  /* 0x0000007a2900780c */ /* 0x000fe20004701670 */
[----:B--2---:R-:W-:-:S05]  /*e300*/  FMUL R3, R220, UR20 ;  /* 0x00000014dc037c20 */ /* 0x004fca0008400000 */
[----:B------:R-:W-:-:S05]  /*e310*/  F2FP.SATFINITE.E4M3.F32.PACK_AB_MERGE_C R9, RZ, R3, RZ ;  /* 0x00000003ff09723e */ /* 0x000fca00048070ff */
[----:B------:R1:W-:Y:S01]  /*e320*/  @!P2 STG.E.U8 desc[UR16][R28.64+0x71], R9 ;  /* 0x000071091c00a986 */ /* 0x0003e2000c101110 */
[C---:B------:R-:W-:Y:S02]  /*e330*/  ISETP.LT.OR P2, PT, R41.reuse, 0x79, !P1 ;  /* 0x000000792900780c */ /* 0x040fe40004f41670 */
[----:B------:R-:W-:Y:S01]  /*e340*/  ISETP.LT.OR P1, PT, R41, 0x7a, !P1 ;  /* 0x0000007a2900780c */ /* 0x000fe20004f21670 */
[----:B------:R-:W-:-:S05]  /*e350*/  FMUL R0, R222, UR20 ;  /* 0x00000014de007c20 */ /* 0x000fca0008400000 */
[----:B------:R-:W-:-:S05]  /*e360*/  F2FP.SATFINITE.E4M3.F32.PACK_AB_MERGE_C R13, RZ, R0, RZ ;  /* 0x00000000ff0d723e */ /* 0x000fca00048070ff */
[----:B------:R2:W-:Y:S01]  /*e370*/  @!P5 STG.E.U8 desc[UR16][R30.64+0x70], R13 ;  /* 0x0000700d1e00d986 */ /* 0x0005e2000c101110 */
[----:B------:R-:W-:Y:S01]  /*e380*/  FMUL R0, R223, UR20 ;  /* 0x00000014df007c20 */ /* 0x000fe20008400000 */
[----:B---3--:R-:W-:Y:S01]  /*e390*/  FMUL R2, R225, UR20 ;  /* 0x00000014e1027c20 */ /* 0x008fe20008400000 */
[----:B----4-:R-:W-:-:S03]  /*e3a0*/  FMUL R3, R224, UR20 ;  /* 0x00000014e0037c20 */ /* 0x010fc60008400000 */
[----:B0-----:R-:W-:Y:S01]  /*e3b0*/  F2FP.SATFINITE.E4M3.F32.PACK_AB_MERGE_C R7, RZ, R0, RZ ;  /* 0x00000000ff07723e */ /* 0x001fe200048070ff */
[----:B------:R-:W-:Y:S01]  /*e3c0*/  FMUL R4, R226, UR20 ;  /* 0x00000014e2047c20 */ /* 0x000fe20008400000 */
[----:B------:R-:W-:Y:S01]  /*e3d0*/  FMUL R5, R227, UR20 ;  /* 0x00000014e3057c20 */ /* 0x000fe20008400000 */
[----:B-1----:R-:W-:Y:S02]  /*e3e0*/  F2FP.SATFINITE.E4M3.F32.PACK_AB_MERGE_C R9, RZ, R2, RZ ;  /* 0x00000002ff09723e */ /* 0x002fe400048070ff */
[----:B------:R-:W-:Y:S02]  /*e3f0*/  F2FP.SATFINITE.E4M3.F32.PACK_AB_MERGE_C R3, RZ, R3, RZ ;  /* 0x00000003ff03723e */ /* 0x000fe400048070ff */
[----:B------:R-:W-:Y:S02]  /*e400*/  F2FP.SATFINITE.E4M3.F32.PACK_AB_MERGE_C R11, RZ, R4, RZ ;  /* 0x00000004ff0b723e */ /* 0x000fe400048070ff */
[----:B------:R-:W-:Y:S01]  /*e410*/  F2FP.SATFINITE.E4M3.F32.PACK_AB_MERGE_C R5, RZ, R5, RZ ;  /* 0x00000005ff05723e */ /* 0x000fe200048070ff */
[----:B------:R2:W-:Y:S04]  /*e420*/  @!P6 STG.E.U8 desc[UR16][R30.64+0x71], R7 ;  /* 0x000071071e00e986 */ /* 0x0005e8000c101110 */
[----:B------:R2:W-:Y:S04]  /*e430*/  @!P2 STG.E.U8 desc[UR16][R28.64+0x78], R9 ;  /* 0x000078091c00a986 */ /* 0x0005e8000c101110 */
[----:B------:R2:W-:Y:S04]  /*e440*/  @!P1 STG.E.U8 desc[UR16][R28.64+0x79], R3 ;  /* 0x000079031c009986 */ /* 0x0005e8000c101110 */
[----:B------:R2:W-:Y:S04]  /*e450*/  @!P3 STG.E.U8 desc[UR16][R30.64+0x78], R11 ;  /* 0x0000780b1e00b986 */ /* 0x0005e8000c101110 */
[----:B------:R2:W-:Y:S02]  /*e460*/  @!P0 STG.E.U8 desc[UR16][R30.64+0x79], R5 ;  /* 0x000079051e008986 */ /* 0x0005e4000c101110 */
.L_x_290:
[----:B------:R-:W-:Y:S05]  /*e470*/  BSYNC B0 ;  /* 0x0000000000007941 */ /* 0x000fea0003800000 */
.L_x_32:
[----:B0-2---:R-:W2:Y:S04]  /*e480*/  LDL.LU R3, [R1+0x78] ;  /* 0x0000780001037983 */ /* 0x005ea80000300800 */
[----:B-----5:R-:W2:Y:S01]  /*e490*/  LDL.LU R2, [R1+0x7c] ;  /* 0x00007c0001027983 */ /* 0x020ea20000300800 */
[----:B------:R-:W-:Y:S01]  /*e4a0*/  ULDC UR6, c[0x0][0xc] ;  /* 0x0000030000067ab9 */ /* 0x000fe20000000800 */
[----:B------:R-:W-:Y:S01]  /*e4b0*/  ULDC UR7, c[0x0][0x10] ;  /* 0x0000040000077ab9 */ /* 0x000fe20000000800 */
[----:B------:R-:W2:Y:S01]  /*e4c0*/  LDC R5, c[0x0][0x14] ;  /* 0x00000500ff057b82 */ /* 0x000ea20000000800 */
[----:B------:R-:W-:Y:S01]  /*e4d0*/  UIMAD.WIDE.U32 UR6, UR6, UR7, URZ ;  /* 0x00000007060672a5 */ /* 0x000fe2000f8e003f */
[----:B------:R-:W-:Y:S01]  /*e4e0*/  PRMT R0, RZ, 0x7610, R0 ;  /* 0x00007610ff007816 */ /* 0x000fe20000000000 */
[----:B------:R-:W-:-:S04]  /*e4f0*/  UMOV UR22, 0xffffffff ;  /* 0xffffffff00167882 */ /* 0x000fc80000000000 */
[----:B--2---:R-:W-:-:S04]  /*e500*/  IMAD.WIDE.U32 R2, R5, UR6, R2 ;  /* 0x0000000605027c25 */ /* 0x004fc8000f8e0002 */
[----:B------:R-:W-:Y:S01]  /*e510*/  IMAD R5, R5, UR7, RZ ;  /* 0x0000000705057c24 */ /* 0x000fe2000f8e02ff */
[----:B------:R-:W-:Y:S01]  /*e520*/  ULDC.64 UR6, c[0x0][0x650] ;  /* 0x0001940000067ab9 */ /* 0x000fe20000000a00 */
[----:B------:R-:W-:Y:S01]  /*e530*/  IMAD.MOV.U32 R19, RZ, RZ, R2 ;  /* 0x000000ffff137224 */ /* 0x000fe200078e0002 */
[----:B------:R-:W-:Y:S01]  /*e540*/  ISETP.GE.U32.AND P0, PT, R2, UR6, PT ;  /* 0x0000000602007c0c */ /* 0x000fe2000bf06070 */
[----:B------:R-:W-:Y:S02]  /*e550*/  IMAD.IADD R22, R3, 0x1, R5 ;  /* 0x0000000103167824 */ /* 0x000fe400078e0205 */
[----:B------:R-:W-:-:S03]  /*e560*/  IMAD.MOV.U32 R2, RZ, RZ, -0x1 ;  /* 0xffffffffff027424 */ /* 0x000fc600078e00ff */
[----:B------:R0:W-:Y:S01]  /*e570*/  STL [R1+0x78], R22 ;  /* 0x0000781601007387 */ /* 0x0001e20000100800 */
[----:B------:R-:W-:-:S03]  /*e580*/  ISETP.GE.U32.AND.EX P0, PT, R22, UR7, PT, P0 ;  /* 0x0000000716007c0c */ /* 0x000fc6000bf06100 */
[----:B------:R0:W-:Y:S04]  /*e590*/  STL [R1+0x7c], R19 ;  /* 0x00007c1301007387 */ /* 0x0001e80000100800 */
[----:B------:R0:W-:Y:S06]  /*e5a0*/  STL [R1+0x80], R2 ;  /* 0x0000800201007387 */ /* 0x0001ec0000100800 */
[----:B------:R-:W-:Y:S05]  /*e5b0*/  @P0 BRA `(.L_x_291) ;  /* 0x00000004006c0947 */ /* 0x000fea0003800000 */
[----:B------:R-:W2:Y:S01]  /*e5c0*/  S2R R14, SR_CTAID.X ;  /* 0x00000000000e7919 */ /* 0x000ea20000002500 */
[----:B------:R-:W5:Y:S01]  /*e5d0*/  LDC.64 R8, c[0x0][0x628] ;  /* 0x00018a00ff087b82 */ /* 0x000f620000000a00 */
[----:B------:R-:W-:Y:S01]  /*e5e0*/  ULDC UR6, c[0x0][0x150] ;  /* 0x0000540000067ab9 */ /* 0x000fe20000000800 */
[----:B------:R-:W-:Y:S01]  /*e5f0*/  IMAD.MOV.U32 R6, RZ, RZ, R19 ;  /* 0x000000ffff067224 */ /* 0x000fe200078e0013 */
[----:B------:R-:W0:Y:S01]  /*e600*/  S2R R16, SR_CTAID.Y ;  /* 0x0000000000107919 */ /* 0x000e220000002600 */
[----:B------:R-:W-:-:S04]  /*e610*/  IMAD.MOV.U32 R7, RZ, RZ, R22 ;  /* 0x000000ffff077224 */ /* 0x000fc800078e0016 */
[----:B------:R-:W0:Y:S08]  /*e620*/  LDC R17, c[0x0][0x144] ;  /* 0x00005100ff117b82 */ /* 0x000e300000000800 */
[----:B------:R-:W0:Y:S08]  /*e630*/  LDC R10, c[0x0][0x630] ;  /* 0x00018c00ff0a7b82 */ /* 0x000e300000000800 */
[----:B------:R-:W0:Y:S01]  /*e640*/  LDC.64 R12, c[0x0][0x620] ;  /* 0x00018800ff0c7b82 */ /* 0x000e220000000a00 */
[----:B-----5:R-:W-:-:S04]  /*e650*/  ISETP.NE.U32.AND P0, PT, R8, RZ, PT ;  /* 0x000000ff0800720c */ /* 0x020fc80003f05070 */
[----:B------:R-:W-:Y:S02]  /*e660*/  ISETP.NE.AND.EX P0, PT, R9, RZ, PT, P0 ;  /* 0x000000ff0900720c */ /* 0x000fe40003f05300 */
[----:B--2---:R-:W-:-:S05]  /*e670*/  I2FP.F32.U32 R0, R14 ;  /* 0x0000000e00007245 */ /* 0x004fca0000201000 */
[----:B------:R-:W-:-:S04]  /*e680*/  FMUL R0, R0, UR6 ;  /* 0x0000000600007c20 */ /* 0x000fc80008400000 */
[----:B------:R2:W0:Y:S02]  /*e690*/  F2I.U32.TRUNC.NTZ R15, R0 ;  /* 0x00000000000f7305 */ /* 0x000424000020f000 */
[----:B------:R-:W-:Y:S05]  /*e6a0*/  @!P0 BRA `(.L_x_292) ;  /* 0x0000000000288947 */ /* 0x000fea0003800000 */
[----:B--2---:R-:W2:Y:S02]  /*e6b0*/  LDC R0, c[0x0][0x634] ;  /* 0x00018d00ff007b82 */ /* 0x004ea40000000800 */
[----:B--2---:R-:W-:-:S05]  /*e6c0*/  IADD3 R7, P0, R19, R0, RZ ;  /* 0x0000000013077210 */ /* 0x004fca0007f1e0ff */
[----:B------:R-:W-:-:S04]  /*e6d0*/  IMAD.X R11, RZ, RZ, R22, P0 ;  /* 0x000000ffff0b7224 */ /* 0x000fc800000e0616 */
[----:B0-----:R-:W-:-:S04]  /*e6e0*/  IMAD.WIDE.U32 R2, R11, R8, RZ ;  /* 0x000000080b027225 */ /* 0x001fc800078e00ff */
[----:B------:R-:W-:-:S04]  /*e6f0*/  IMAD.WIDE.U32 R4, P0, R7, R9, R2 ;  /* 0x0000000907047225 */ /* 0x000fc80007800002 */
[----:B------:R-:W-:-:S04]  /*e700*/  IMAD.WIDE.U32 R2, R7, R8, RZ ;  /* 0x0000000807027225 */ /* 0x000fc800078e00ff */
[----:B------:R-:W-:Y:S01]  /*e710*/  IMAD.X R7, RZ, RZ, RZ, P0 ;  /* 0x000000ffff077224 */ /* 0x000fe200000e06ff */
[----:B------:R-:W-:Y:S01]  /*e720*/  IADD3 RZ, P0, R3, R4, RZ ;  /* 0x0000000403ff7210 */ /* 0x000fe20007f1e0ff */
[----:B------:R-:W-:-:S04]  /*e730*/  IMAD.MOV.U32 R6, RZ, RZ, R5 ;  /* 0x000000ffff067224 */ /* 0x000fc800078e0005 */
[----:B------:R-:W-:-:S08]  /*e740*/  IMAD.WIDE.U32.X R6, R11, R9, R6, P0 ;  /* 0x000000090b067225 */ /* 0x000fd000000e0406 */
.L_x_292:
[-CC-:B01----:R-:W-:Y:S01]  /*e750*/  SHF.R.U64 R24, R6, R10.reuse, R7.reuse ;  /* 0x0000000a06187219 */ /* 0x183fe20000001207 */
[----:B------:R-:W0:Y:S01]  /*e760*/  LDC.64 R20, c[0x0][0x640] ;  /* 0x00019000ff147b82 */ /* 0x000e220000000a00 */
[----:B--2---:R-:W-:Y:S01]  /*e770*/  SHF.R.U32.HI R0, RZ, R10, R7 ;  /* 0x0000000aff007219 */ /* 0x004fe20000011607 */
[----:B------:R-:W-:Y:S01]  /*e780*/  IMAD.MOV.U32 R2, RZ, RZ, R19 ;  /* 0x000000ffff027224 */ /* 0x000fe200078e0013 */
[----:B------:R-:W-:Y:S01]  /*e790*/  IADD3 R5, P0, RZ, -R24, RZ ;  /* 0x80000018ff057210 */ /* 0x000fe20007f1e0ff */
[----:B------:R-:W-:Y:S01]  /*e7a0*/  IMAD.MOV R15, RZ, RZ, -R15 ;  /* 0x000000ffff0f7224 */ /* 0x000fe200078e0a0f */
[----:B------:R-:W-:Y:S01]  /*e7b0*/  ULDC UR6, c[0x0][0x154] ;  /* 0x0000550000067ab9 */ /* 0x000fe20000000800 */
[----:B------:R-:W-:Y:S02]  /*e7c0*/  IMAD.MOV.U32 R7, RZ, RZ, 0x1 ;  /* 0x00000001ff077424 */ /* 0x000fe400078e00ff */
[----:B------:R-:W1:Y:S01]  /*e7d0*/  LDC R4, c[0x0][0x618] ;  /* 0x00018600ff047b82 */ /* 0x000e620000000800 */
[----:B------:R-:W-:-:S02]  /*e7e0*/  IMAD.X R3, RZ, RZ, ~R0, P0 ;  /* 0x000000ffff037224 */ /* 0x000fc400000e0e00 */
[----:B------:R-:W-:Y:S02]  /*e7f0*/  IMAD R15, R17, R15, R14 ;  /* 0x0000000f110f7224 */ /* 0x000fe400078e020e */
[-C--:B------:R-:W-:Y:S02]  /*e800*/  IMAD R0, R3, R12.reuse, RZ ;  /* 0x0000000c03007224 */ /* 0x080fe400078e02ff */
[----:B------:R-:W-:Y:S01]  /*e810*/  IMAD.MOV.U32 R3, RZ, RZ, R22 ;  /* 0x000000ffff037224 */ /* 0x000fe200078e0016 */
[----:B------:R-:W2:Y:S01]  /*e820*/  LDC R6, c[0x0][0x608] ;  /* 0x00018200ff067b82 */ /* 0x000ea20000000800 */
[----:B------:R-:W-:-:S04]  /*e830*/  IMAD.WIDE.U32 R2, R5, R12, R2 ;  /* 0x0000000c05027225 */ /* 0x000fc800078e0002 */
[----:B------:R-:W-:-:S03]  /*e840*/  IMAD R5, R5, R13, R0 ;  /* 0x0000000d05057224 */ /* 0x000fc600078e0200 */
[----:B------:R-:W5:Y:S01]  /*e850*/  LDC R18, c[0x0][0x658] ;  /* 0x00019600ff127b82 */ /* 0x000f620000000800 */
[----:B------:R-:W-:Y:S01]  /*e860*/  I2FP.F32.U32 R0, R16 ;  /* 0x0000001000007245 */ /* 0x000fe20000201000 */
[----:B------:R-:W-:Y:S01]  /*e870*/  IMAD.IADD R3, R3, 0x1, R5 ;  /* 0x0000000103037824 */ /* 0x000fe200078e0205 */
[----:B0-----:R-:W-:Y:S01]  /*e880*/  ISETP.NE.U32.AND P0, PT, R20, RZ, PT ;  /* 0x000000ff1400720c */ /* 0x001fe20003f05070 */
[----:B------:R-:W-:Y:S02]  /*e890*/  IMAD.MOV.U32 R5, RZ, RZ, -0x1 ;  /* 0xffffffffff057424 */ /* 0x000fe400078e00ff */
[----:B------:R-:W-:Y:S02]  /*e8a0*/  FMUL R0, R0, UR6 ;  /* 0x0000000600007c20 */ /* 0x000fe40008400000 */
[----:B------:R-:W0:Y:S01]  /*e8b0*/  LDC R13, c[0x0][0x148] ;  /* 0x00005200ff0d7b82 */ /* 0x000e220000000800 */
[----:B-1----:R-:W-:Y:S01]  /*e8c0*/  SHF.R.U64 R10, R2, R4, R3 ;  /* 0x00000004020a7219 */ /* 0x002fe20000001203 */
[----:B------:R1:W0:Y:S01]  /*e8d0*/  F2I.U32.TRUNC.NTZ R12, R0 ;  /* 0x00000000000c7305 */ /* 0x000222000020f000 */
[----:B------:R-:W-:-:S02]  /*e8e0*/  ISETP.NE.AND.EX P0, PT, R21, RZ, PT, P0 ;  /* 0x000000ff1500720c */ /* 0x000fc40003f05300 */
[----:B------:R-:W-:-:S03]  /*e8f0*/  SHF.R.U32.HI R3, RZ, R4, R3 ;  /* 0x00000004ff037219 */ /* 0x000fc60000011603 */
[----:B------:R-:W0:Y:S01]  /*e900*/  LDC R14, c[0x0][0x600] ;  /* 0x00018000ff0e7b82 */ /* 0x000e220000000800 */
[-CC-:B--2---:R-:W-:Y:S02]  /*e910*/  SHF.R.U64 R8, R10, R6.reuse, R3.reuse ;  /* 0x000000060a087219 */ /* 0x184fe40000001203 */
[----:B------:R-:W-:-:S05]  /*e920*/  SHF.R.U32.HI R3, RZ, R6, R3 ;  /* 0x00000006ff037219 */ /* 0x000fca0000011603 */
[----:B------:R-:W2:Y:S01]  /*e930*/  LDC R19, c[0x0][0x648] ;  /* 0x00019200ff137b82 */ /* 0x000ea20000000800 */
[-CC-:B-----5:R-:W-:Y:S02]  /*e940*/  SHF.R.U64 R11, R8, R18.reuse, R3.reuse ;  /* 0x00000012080b7219 */ /* 0x1a0fe40000001203 */
[-C--:B------:R-:W-:Y:S02]  /*e950*/  SHF.L.U32 R5, R5, R18.reuse, RZ ;  /* 0x0000001205057219 */ /* 0x080fe400000006ff */
[-C--:B------:R-:W-:Y:S01]  /*e960*/  SHF.R.U32.HI R3, RZ, R18.reuse, R3 ;  /* 0x00000012ff037219 */ /* 0x080fe20000011603 */
[----:B------:R-:W-:Y:S01]  /*e970*/  IMAD.MOV.U32 R2, RZ, RZ, R11 ;  /* 0x000000ffff027224 */ /* 0x000fe200078e000b */
[----:B------:R-:W-:Y:S01]  /*e980*/  SHF.L.U32 R40, R7, R18, RZ ;  /* 0x0000001207287219 */ /* 0x000fe200000006ff */
[----:B------:R-:W0:Y:S01]  /*e990*/  LDC R22, c[0x0][0x638] ;  /* 0x00018e00ff167b82 */ /* 0x000e220000000800 */
[----:B------:R-:W-:-:S07]  /*e9a0*/  LOP3.LUT R17, RZ, R5, RZ, 0x33, !PT ;  /* 0x00000005ff117212 */ /* 0x000fce00078e33ff */
[----:B------:R-:W0:Y:S01]  /*e9b0*/  LDC R23, c[0x0][0x610] ;  /* 0x00018400ff177b82 */ /* 0x000e220000000800 */
[----:B-1----:R-:W-:Y:S05]  /*e9c0*/  @!P0 BRA `(.L_x_293) ;  /* 0x0000000000288947 */ /* 0x002fea0003800000 */
        /* <DEDUP_REMOVED lines=10> */
.L_x_293:
[----:B--2---:R-:W-:Y:S01]  /*ea70*/  SHF.R.U64 R0, R2, R19, R3 ;  /* 0x0000001302007219 */ /* 0x004fe20000001203 */
[----:B0-----:R-:W-:Y:S01]  /*ea80*/  VIADD R3, R14, 0xffffffff ;  /* 0xffffffff0e037836 */ /* 0x001fe20000000000 */
[----:B------:R-:W-:Y:S01]  /*ea90*/  LOP3.LUT R5, R8, R17, RZ, 0xc0, !PT ;  /* 0x0000001108057212 */ /* 0x000fe200078ec0ff */
[----:B------:R-:W-:Y:S01]  /*eaa0*/  IMAD.MOV R12, RZ, RZ, -R12 ;  /* 0x000000ffff0c7224 */ /* 0x000fe200078e0a0c */
[----:B------:R-:W-:Y:S01]  /*eab0*/  R2UR UR22, R24 ;  /* 0x00000000181672ca */ /* 0x000fe200000e0000 */
[----:B------:R-:W-:Y:S01]  /*eac0*/  IMAD.MOV R2, RZ, RZ, -R0 ;  /* 0x000000ffff027224 */ /* 0x000fe200078e0a00 */
[----:B------:R-:W-:Y:S01]  /*ead0*/  LOP3.LUT R3, R10, R3, RZ, 0xc0, !PT ;  /* 0x000000030a037212 */ /* 0x000fe200078ec0ff */
[----:B------:R-:W-:Y:S02]  /*eae0*/  IMAD R40, R40, R0, R5 ;  /* 0x0000000028287224 */ /* 0x000fe400078e0205 */
[----:B------:R-:W-:Y:S02]  /*eaf0*/  @P4 IMAD R15, R13, R12, R16 ;  /* 0x0000000c0d0f4224 */ /* 0x000fe400078e0210 */
[----:B------:R-:W-:-:S02]  /*eb00*/  IMAD R0, R2, R22, R11 ;  /* 0x0000001602007224 */ /* 0x000fc400078e020b */
[----:B------:R-:W-:Y:S02]  /*eb10*/  IMAD R40, R40, R23, R15 ;  /* 0x0000001728287224 */ /* 0x000fe400078e020f */
[----:B------:R-:W-:Y:S02]  /*eb20*/  IMAD R3, R0, R14, R3 ;  /* 0x0000000e00037224 */ /* 0x000fe400078e0203 */
[----:B------:R-:W-:-:S03]  /*eb30*/  IMAD.MOV.U32 R0, RZ, RZ, 0x1 ;  /* 0x00000001ff007424 */ /* 0x000fc600078e00ff */
[----:B------:R-:W-:Y:S02]  /*eb40*/  SEL R2, R3, R40, !P4 ;  /* 0x0000002803027207 */ /* 0x000fe40006000000 */
[----:B------:R-:W-:-:S03]  /*eb50*/  SEL R40, R40, R3, !P4 ;  /* 0x0000000328287207 */ /* 0x000fc60006000000 */
[----:B------:R2:W-:Y:S04]  /*eb60*/  STL [R1+0x80], R2 ;  /* 0x0000800201007387 */ /* 0x0005e80000100800 */
.L_x_291:
[----:B------:R0:W-:Y:S01]  /*eb70*/  STL [R1+0x84], R40 ;  /* 0x0000842801007387 */ /* 0x0001e20000100800 */
[----:B------:R-:W-:-:S13]  /*eb80*/  LOP3.LUT P0, RZ, R0, 0xff, RZ, 0xc0, !PT ;  /* 0x000000ff00ff7812 */ /* 0x000fda000780c0ff */
[----:B0-----:R-:W-:Y:S05]  /*eb90*/  @P0 BRA `(.L_x_294) ;  /* 0xffffff24009c0947 */ /* 0x001fea000383ffff */
[----:B------:R-:W-:Y:S05]  /*eba0*/  EXIT ;  /* 0x000000000000794d */ /* 0x000fea0003800000 */
.L_x_4:
[----:B------:R-:W2:Y:S01]  /*ebb0*/  LDL R16, [R1+0x7c] ;  /* 0x00007c0001107983 */ /* 0x000ea20000100800 */
[----:B------:R-:W-:-:S03]  /*ebc0*/  ULDC.64 UR4, c[0x0][0x650] ;  /* 0x0001940000047ab9 */ /* 0x000fc60000000a00 */
[----:B------:R-:W3:Y:S01]  /*ebd0*/  LDL R17, [R1+0x78] ;  /* 0x0000780001117983 */ /* 0x000ee20000100800 */
[----:B------:R-:W-:Y:S01]  /*ebe0*/  PRMT R4, RZ, 0x7610, R4 ;  /* 0x00007610ff047816 */ /* 0x000fe20000000004 */
[----:B------:R-:W-:Y:S02]  /*ebf0*/  IMAD.MOV.U32 R5, RZ, RZ, -0x1 ;  /* 0xffffffffff057424 */ /* 0x000fe400078e00ff */
[----:B------:R-:W-:Y:S02]  /*ec00*/  IMAD.MOV.U32 R6, RZ, RZ, -0x1 ;  /* 0xffffffffff067424 */ /* 0x000fe400078e00ff */
[----:B------:R-:W-:Y:S01]  /*ec10*/  IMAD.MOV.U32 R11, RZ, RZ, -0x1 ;  /* 0xffffffffff0b7424 */ /* 0x000fe200078e00ff */
[----:B--2---:R-:W-:-:S04]  /*ec20*/  ISETP.GE.U32.AND P0, PT, R16, UR4, PT ;  /* 0x0000000410007c0c */ /* 0x004fc8000bf06070 */
[----:B---3--:R-:W-:-:S13]  /*ec30*/  ISETP.GE.U32.AND.EX P0, PT, R17, UR5, PT, P0 ;  /* 0x0000000511007c0c */ /* 0x008fda000bf06100 */
[----:B------:R-:W-:Y:S05]  /*ec40*/  @P0 BRA `(.L_x_295) ;  /* 0x00000004005c0947 */ /* 0x000fea0003800000 */
        /* <DEDUP_REMOVED lines=18> */
.L_x_296:
[-CC-:B------:R-:W-:Y:S01]  /*ed70*/  SHF.R.U64 R11, R8, R12.reuse, R9.reuse ;  /* 0x0000000c080b7219 */ /* 0x180fe20000001209 */
[----:B------:R-:W0:Y:S01]  /*ed80*/  LDC.64 R20, c[0x0][0x640] ;  /* 0x00019000ff147b82 */ /* 0x000e220000000a00 */
[----:B------:R-:W-:Y:S01]  /*ed90*/  SHF.R.U32.HI R3, RZ, R12, R9 ;  /* 0x0000000cff037219 */ /* 0x000fe20000011609 */
[----:B------:R-:W-:Y:S01]  /*eda0*/  ULDC UR4, c[0x0][0x150] ;  /* 0x0000540000047ab9 */ /* 0x000fe20000000800 */
[----:B------:R-:W-:Y:S01]  /*edb0*/  IADD3 R7, P0, RZ, -R11, RZ ;  /* 0x8000000bff077210 */ /* 0x000fe20007f1e0ff */
[----:B------:R-:W-:Y:S01]  /*edc0*/  IMAD.MOV.U32 R4, RZ, RZ, R16 ;  /* 0x000000ffff047224 */ /* 0x000fe200078e0010 */
[----:B------:R-:W-:Y:S01]  /*edd0*/  I2FP.F32.U32 R6, R2 ;  /* 0x0000000200067245 */ /* 0x000fe20000201000 */
[----:B------:R-:W-:Y:S02]  /*ede0*/  IMAD.MOV.U32 R5, RZ, RZ, R17 ;  /* 0x000000ffff057224 */ /* 0x000fe400078e0011 */
[----:B------:R-:W1:Y:S01]  /*edf0*/  LDC R10, c[0x0][0x618] ;  /* 0x00018600ff0a7b82 */ /* 0x000e620000000800 */
[----:B------:R-:W-:-:S02]  /*ee00*/  IMAD.X R3, RZ, RZ, ~R3, P0 ;  /* 0x000000ffff037224 */ /* 0x000fc400000e0e03 */
[----:B------:R-:W-:Y:S01]  /*ee10*/  FMUL R9, R6, UR4 ;  /* 0x0000000406097c20 */ /* 0x000fe20008400000 */
[----:B------:R-:W-:Y:S01]  /*ee20*/  IMAD.WIDE.U32 R4, R7, R14, R4 ;  /* 0x0000000e07047225 */ /* 0x000fe200078e0004 */
[----:B------:R-:W-:-:S03]  /*ee30*/  ULDC UR4, c[0x0][0x154] ;  /* 0x0000550000047ab9 */ /* 0x000fc60000000800 */
[----:B------:R-:W-:Y:S01]  /*ee40*/  IMAD R6, R3, R14, RZ ;  /* 0x0000000e03067224 */ /* 0x000fe200078e02ff */
[----:B------:R-:W2:Y:S01]  /*ee50*/  LDC R13, c[0x0][0x144] ;  /* 0x00005100ff0d7b82 */ /* 0x000ea20000000800 */
[----:B------:R-:W3:Y:S02]  /*ee60*/  F2I.U32.TRUNC.NTZ R9, R9 ;  /* 0x0000000900097305 */ /* 0x000ee4000020f000 */
[----:B------:R-:W-:Y:S02]  /*ee70*/  IMAD R3, R7, R15, R6 ;  /* 0x0000000f07037224 */ /* 0x000fe400078e0206 */
[----:B------:R-:W-:Y:S02]  /*ee80*/  IMAD.MOV.U32 R6, RZ, RZ, -0x1 ;  /* 0xffffffffff067424 */ /* 0x000fe400078e00ff */
[----:B------:R-:W-:Y:S01]  /*ee90*/  IMAD.IADD R3, R5, 0x1, R3 ;  /* 0x0000000105037824 */ /* 0x000fe200078e0203 */
[----:B------:R-:W4:Y:S01]  /*eea0*/  LDC R12, c[0x0][0x608] ;  /* 0x00018200ff0c7b82 */ /* 0x000f220000000800 */
[----:B------:R-:W-:-:S02]  /*eeb0*/  I2FP.F32.U32 R5, R0 ;  /* 0x0000000000057245 */ /* 0x000fc40000201000 */
[----:B0-----:R-:W-:-:S03]  /*eec0*/  ISETP.NE.U32.AND P0, PT, R20, RZ, PT ;  /* 0x000000ff1400720c */ /* 0x001fc60003f05070 */
[----:B------:R-:W-:Y:S01]  /*eed0*/  FMUL R5, R5, UR4 ;  /* 0x0000000405057c20 */ /* 0x000fe20008400000 */
[----:B------:R-:W-:Y:S01]  /*eee0*/  ISETP.NE.AND.EX P0, PT, R21, RZ, PT, P0 ;  /* 0x000000ff1500720c */ /* 0x000fe20003f05300 */
[----:B------:R-:W0:Y:S01]  /*eef0*/  LDC R7, c[0x0][0x658] ;  /* 0x00019600ff077b82 */ /* 0x000e220000000800 */
[-C--:B-1----:R-:W-:Y:S01]  /*ef00*/  SHF.R.U64 R8, R4, R10.reuse, R3 ;  /* 0x0000000a04087219 */ /* 0x082fe20000001203 */
[----:B---3--:R-:W-:Y:S01]  /*ef10*/  IMAD.MOV R4, RZ, RZ, -R9 ;  /* 0x000000ffff047224 */ /* 0x008fe200078e0a09 */
[----:B------:R-:W-:Y:S02]  /*ef20*/  SHF.R.U32.HI R3, RZ, R10, R3 ;  /* 0x0000000aff037219 */ /* 0x000fe40000011603 */
[----:B------:R1:W3:Y:S03]  /*ef30*/  F2I.U32.TRUNC.NTZ R10, R5 ;  /* 0x00000005000a7305 */ /* 0x0002e6000020f000 */
[----:B------:R-:W1:Y:S01]  /*ef40*/  LDC R17, c[0x0][0x148] ;  /* 0x00005200ff117b82 */ /* 0x000e620000000800 */
[----:B--2---:R-:W-:-:S02]  /*ef50*/  IMAD R19, R13, R4, R2 ;  /* 0x000000040d137224 */ /* 0x004fc400078e0202 */
[----:B------:R-:W-:-:S05]  /*ef60*/  IMAD.MOV.U32 R4, RZ, RZ, 0x1 ;  /* 0x00000001ff047424 */ /* 0x000fca00078e00ff */
[----:B------:R-:W2:Y:S01]  /*ef70*/  LDC R14, c[0x0][0x600] ;  /* 0x00018000ff0e7b82 */ /* 0x000ea20000000800 */
[-CC-:B----4-:R-:W-:Y:S02]  /*ef80*/  SHF.R.U64 R13, R8, R12.reuse, R3.reuse ;  /* 0x0000000c080d7219 */ /* 0x190fe40000001203 */
[----:B------:R-:W-:-:S05]  /*ef90*/  SHF.R.U32.HI R2, RZ, R12, R3 ;  /* 0x0000000cff027219 */ /* 0x000fca0000011603 */
[----:B------:R-:W4:Y:S01]  /*efa0*/  LDC R16, c[0x0][0x648] ;  /* 0x00019200ff107b82 */ /* 0x000f220000000800 */
[-CC-:B0-----:R-:W-:Y:S02]  /*efb0*/  SHF.R.U64 R15, R13, R7.reuse, R2.reuse ;  /* 0x000000070d0f7219 */ /* 0x181fe40000001202 */
[-C--:B------:R-:W-:Y:S02]  /*efc0*/  SHF.L.U32 R6, R6, R7.reuse, RZ ;  /* 0x0000000706067219 */ /* 0x080fe400000006ff */
[-C--:B------:R-:W-:Y:S01]  /*efd0*/  SHF.R.U32.HI R3, RZ, R7.reuse, R2 ;  /* 0x00000007ff037219 */ /* 0x080fe20000011602 */
[----:B------:R-:W-:Y:S01]  /*efe0*/  IMAD.MOV.U32 R2, RZ, RZ, R15 ;  /* 0x000000ffff027224 */ /* 0x000fe200078e000f */
[----:B------:R-:W-:Y:S01]  /*eff0*/  SHF.L.U32 R12, R4, R7, RZ ;  /* 0x00000007040c7219 */ /* 0x000fe200000006ff */
[----:B------:R-:W0:Y:S01]  /*f000*/  LDC R18, c[0x0][0x638] ;  /* 0x00018e00ff127b82 */ /* 0x000e220000000800 */
[----:B------:R-:W-:-:S07]  /*f010*/  LOP3.LUT R22, RZ, R6, RZ, 0x33, !PT ;  /* 0x00000006ff167212 */ /* 0x000fce00078e33ff */
        /* <DEDUP_REMOVED lines=12> */
.L_x_297:
[----:B----4-:R-:W-:Y:S01]  /*f0e0*/  SHF.R.U64 R3, R2, R16, R3 ;  /* 0x0000001002037219 */ /* 0x010fe20000001203 */
[----:B--2---:R-:W-:Y:S01]  /*f0f0*/  VIADD R5, R14, 0xffffffff ;  /* 0xffffffff0e057836 */ /* 0x004fe20000000000 */
[----:B------:R-:W-:Y:S01]  /*f100*/  LOP3.LUT R2, R13, R22, RZ, 0xc0, !PT ;  /* 0x000000160d027212 */ /* 0x000fe200078ec0ff */
[----:B------:R-:W-:Y:S02]  /*f110*/  IMAD.MOV R10, RZ, RZ, -R10 ;  /* 0x000000ffff0a7224 */ /* 0x000fe400078e0a0a */
[----:B------:R-:W-:Y:S02]  /*f120*/  IMAD.MOV R4, RZ, RZ, -R3 ;  /* 0x000000ffff047224 */ /* 0x000fe400078e0a03 */
[----:B------:R-:W-:Y:S01]  /*f130*/  IMAD R2, R12, R3, R2 ;  /* 0x000000030c027224 */ /* 0x000fe200078e0202 */
[----:B------:R-:W-:Y:S01]  /*f140*/  LOP3.LUT R3, R8, R5, RZ, 0xc0, !PT ;  /* 0x0000000508037212 */ /* 0x000fe200078ec0ff */
[----:B------:R-:W-:Y:S02]  /*f150*/  @P4 IMAD R19, R17, R10, R0 ;  /* 0x0000000a11134224 */ /* 0x000fe400078e0200 */
[----:B0-----:R-:W-:-:S02]  /*f160*/  IMAD R0, R4, R18, R15 ;  /* 0x0000001204007224 */ /* 0x001fc400078e020f */
[----:B------:R-:W-:Y:S02]  /*f170*/  IMAD R5, R2, R23, R19 ;  /* 0x0000001702057224 */ /* 0x000fe400078e0213 */
[----:B------:R-:W-:Y:S02]  /*f180*/  IMAD R0, R0, R14, R3 ;  /* 0x0000000e00007224 */ /* 0x000fe400078e0203 */
[----:B------:R-:W-:-:S03]  /*f190*/  IMAD.MOV.U32 R4, RZ, RZ, 0x1 ;  /* 0x00000001ff047424 */ /* 0x000fc600078e00ff */
[----:B------:R-:W-:Y:S02]  /*f1a0*/  SEL R6, R0, R5, !P4 ;  /* 0x0000000500067207 */ /* 0x000fe40006000000 */
[----:B------:R-:W-:-:S07]  /*f1b0*/  SEL R5, R5, R0, !P4 ;  /* 0x0000000005057207 */ /* 0x000fce0006000000 */
.L_x_295:
[----:B------:R-:W-:-:S08]  /*f1c0*/  NOP ;  /* 0x0000000000007918 */ /* 0x000fd00000000000 */
[----:B------:R-:W0:-:S00]  /*f1d0*/  USETMAXREG.DEALLOC.CTAPOOL 0x28 ;  /* 0x00000028000079c8 */ /* 0x000e0000080e0500 */
[----:B------:R-:W-:-:S13]  /*f1e0*/  ISETP.NE.AND P0, PT, RZ, UR8, PT ;  /* 0x00000008ff007c0c */ /* 0x000fda000bf05270 */
[----:B------:R-:W-:Y:S05]  /*f1f0*/  @P0 EXIT ;  /* 0x000000000000094d */ /* 0x000fea0003800000 */
[----:B0-----:R-:W-:Y:S01]  /*f200*/  LOP3.LUT P0, RZ, R4, 0xff, RZ, 0xc0, !PT ;  /* 0x000000ff04ff7812 */ /* 0x001fe2000780c0ff */
[----:B------:R-:W-:Y:S02]  /*f210*/  IMAD.MOV.U32 R0, RZ, RZ, 0x1 ;  /* 0x00000001ff007424 */ /* 0x000fe400078e00ff */
[----:B------:R-:W-:-:S10]  /*f220*/  IMAD.MOV.U32 R8, RZ, RZ, RZ ;  /* 0x000000ffff087224 */ /* 0x000fd400078e00ff */
[----:B------:R-:W-:Y:S05]  /*f230*/  @!P0 BRA `(.L_x_298) ;  /* 0x0000000c00508947 */ /* 0x000fea0003800000 */
[----:B------:R-:W0:Y:S01]  /*f240*/  S2R R2, SR_TID.X ;  /* 0x0000000000027919 */ /* 0x000e220000002100 */
[----:B------:R-:W-:Y:S01]  /*f250*/  ULDC UR4, c[0x0][0x28c] ;  /* 0x0000a30000047ab9 */ /* 0x000fe20000000800 */
[----:B------:R-:W-:Y:S01]  /*f260*/  ULDC UR6, c[0x0][0x658] ;  /* 0x0001960000067ab9 */ /* 0x000fe20000000800 */
[----:B------:R-:W-:Y:S01]  /*f270*/  UIADD3 UR10, UR4, 0x1f, URZ ;  /* 0x0000001f040a7890 */ /* 0x000fe2000fffe03f */
[----:B------:R-:W-:Y:S01]  /*f280*/  BSSY B0, `(.L_x_298) ;  /* 0x00000cf000007945 */ /* 0x000fe20003800000 */
[----:B------:R-:W-:Y:S01]  /*f290*/  UMOV UR7, 0xffffffff ;  /* 0xffffffff00077882 */ /* 0x000fe20000000000 */
[----:B------:R-:W-:Y:S01]  /*f2a0*/  ULDC UR5, c[0x0][0x600] ;  /* 0x0001800000057ab9 */ /* 0x000fe20000000800 */
[----:B------:R-:W-:Y:S01]  /*f2b0*/  UMOV UR9, 0x1 ;  /* 0x0000000100097882 */ /* 0x000fe20000000000 */
[----:B------:R-:W-:Y:S01]  /*f2c0*/  USHF.L.U32 UR7, UR7, UR6, URZ ;  /* 0x0000000607077299 */ /* 0x000fe2000800063f */
[----:B------:R-:W-:Y:S01]  /*f2d0*/  IMAD.MOV.U32 R9, RZ, RZ, 0x1 ;  /* 0x00000001ff097424 */ /* 0x000fe200078e00ff */
[----:B------:R-:W-:Y:S01]  /*f2e0*/  UIADD3 UR4, UR5, -0x1, URZ ;  /* 0xffffffff05047890 */ /* 0x000fe2000fffe03f */
[----:B------:R-:W-:Y:S01]  /*f2f0*/  IMAD.MOV.U32 R0, RZ, RZ, 0x1 ;  /* 0x00000001ff007424 */ /* 0x000fe200078e00ff */
[----:B------:R-:W-:Y:S01]  /*f300*/  USHF.R.S32.HI UR11, URZ, 0x1f, UR10 ;  /* 0x0000001f3f0b7899 */ /* 0x000fe2000801140a */
[----:B------:R-:W-:Y:S01]  /*f310*/  IMAD.MOV.U32 R8, RZ, RZ, RZ ;  /* 0x000000ffff087224 */ /* 0x000fe200078e00ff */
[----:B------:R-:W-:Y:S01]  /*f320*/  ULDC UR8, c[0x0][0xc] ;  /* 0x0000030000087ab9 */ /* 0x000fe20000000800 */
[----:B------:R-:W-:-:S02]  /*f330*/  USHF.L.U32 UR5, UR9, UR6, URZ ;  /* 0x0000000609057299 */ /* 0x000fc4000800063f */
[----:B------:R-:W-:Y:S01]  /*f340*/  ULEA.HI UR11, UR11, UR10, URZ, 0x5 ;  /* 0x0000000a0b0b7291 */ /* 0x000fe2000f8f283f */
[----:B------:R-:W-:Y:S01]  /*f350*/  ULDC UR9, c[0x0][0x10] ;  /* 0x0000040000097ab9 */ /* 0x000fe20000000800 */
[----:B------:R-:W-:Y:S02]  /*f360*/  ULOP3.LUT UR6, URZ, UR7, URZ, 0x33, !UPT ;  /* 0x000000073f067292 */ /* 0x000fe4000f8e333f */
[----:B------:R-:W-:Y:S01]  /*f370*/  UIMAD.WIDE.U32 UR8, UR8, UR9, URZ ;  /* 0x00000009080872a5 */ /* 0x000fe2000f8e003f */
[----:B------:R-:W-:Y:S01]  /*f380*/  ULDC UR7, c[0x0][0x14] ;  /* 0x0000050000077ab9 */ /* 0x000fe20000000800 */
[----:B------:R-:W-:Y:S02]  /*f390*/  USHF.R.S32.HI UR20, URZ, 0x5, UR11 ;  /* 0x000000053f147899 */ /* 0x000fe4000801140b */
[----:B------:R-:W-:Y:S02]  /*f3a0*/  UIMAD.WIDE.U32 UR22, UR8, UR7, URZ ;  /* 0x00000007081672a5 */ /* 0x000fe4000f8e003f */
[----:B------:R-:W-:-:S02]  /*f3b0*/  UIMAD UR18, UR9, UR7, URZ ;  /* 0x00000007091272a4 */ /* 0x000fc4000f8e023f */
[----:B------:R-:W-:Y:S01]  /*f3c0*/  ULOP3.LUT UR26, UR13, 0x2, URZ, 0xfc, !UPT ;  /* 0x000000020d1a7892 */ /* 0x000fe2000f8efc3f */
[C---:B0-----:R-:W-:Y:S01]  /*f3d0*/  LOP3.LUT P2, RZ, R2.reuse, 0x7f, RZ, 0xc0, !PT ;  /* 0x0000007f02ff7812 */ /* 0x041fe2000784c0ff */
[----:B------:R-:W-:Y:S01]  /*f3e0*/  UIADD3 UR18, UR23, UR18, URZ ;  /* 0x0000001217127290 */ /* 0x000fe2000fffe03f */
[----:B------:R-:W-:Y:S01]  /*f3f0*/  LOP3.LUT P0, RZ, R2, 0x1f, RZ, 0xc0, !PT ;  /* 0x0000001f02ff7812 */ /* 0x000fe2000780c0ff */
[----:B------:R-:W-:Y:S01]  /*f400*/  UIADD3 UR27, UR20, 0x1, URZ ;  /* 0x00000001141b7890 */ /* 0x000fe2000fffe03f */
[----:B------:R-:W-:Y:S02]  /*f410*/  ULDC.64 UR24, c[0x0][0x198] ;  /* 0x0000660000187ab9 */ /* 0x000fe40000000a00 */
[----:B------:R-:W-:-:S13]  /*f420*/  PLOP3.LUT P0, PT, P0, P2, PT, 0x8a, 0x0 ;  /* 0x000000000000781c */ /* 0x000fda0000705172 */
.L_x_310:
[----:B------:R-:W-:-:S03]  /*f430*/  UMOV UR7, 0xffffffff ;  /* 0xffffffff00077882 */ /* 0x000fc60000000000 */
[----:B------:R-:W-:Y:S05]  /*f440*/  BRA.DIV UR7, `(.L_x_299) ;  /* 0x0000001607c07947 */ /* 0x000fea000b800000 */
[----:B------:R-:W-:-:S13]  /*f450*/  ELECT P1, URZ, PT ;  /* 0x00000000003f782f */ /* 0x000fda0003820000 */
.L_x_335:
[----:B------:R-:W0:Y:S01]  /*f460*/  LDC R2, c[0x0][0x28c] ;  /* 0x0000a300ff027b82 */ /* 0x000e220000000800 */
[----:B------:R-:W-:Y:S01]  /*f470*/  BSSY B1, `(.L_x_300) ;  /* 0x0000038000017945 */ /* 0x000fe20003800000 */
[----:B0-----:R-:W-:-:S13]  /*f480*/  ISETP.LT.OR P1, PT, R2, 0x1, !P1 ;  /* 0x000000010200780c */ /* 0x001fda0004f21670 */
[----:B------:R-:W-:Y:S05]  /*f490*/  @P1 BRA `(.L_x_301) ;  /* 0x0000000000d41947 */ /* 0x000fea0003800000 */
[----:B------:R-:W-:Y:S02]  /*f4a0*/  IMAD.SHL.U32 R6, R6, 0x80, RZ ;  /* 0x0000008006067824 */ /* 0x000fe400078e00ff */
[----:B------:R-:W-:Y:S02]  /*f4b0*/  IMAD.SHL.U32 R7, R5, 0x100, RZ ;  /* 0x0000010005077824 */ /* 0x000fe400078e00ff */
[----:B------:R-:W-:Y:S02]  /*f4c0*/  IMAD.MOV.U32 R12, RZ, RZ, RZ ;  /* 0x000000ffff0c7224 */ /* 0x000fe400078e00ff */
[----:B------:R-:W-:Y:S02]  /*f4d0*/  IMAD.U32 R14, RZ, RZ, UR27 ;  /* 0x0000001bff0e7e24 */ /* 0x000fe4000f8e00ff */
[----:B------:R-:W-:Y:S02]  /*f4e0*/  IMAD.MOV.U32 R2, RZ, RZ, R0 ;  /* 0x000000ffff027224 */ /* 0x000fe400078e0000 */
[----:B------:R-:W-:-:S07]  /*f4f0*/  IMAD.MOV.U32 R3, RZ, RZ, R8 ;  /* 0x000000ffff037224 */ /* 0x000fce00078e0008 */
.L_x_305:
[----:B------:R-:W0:Y:S01]  /*f500*/  S2R R5, SR_CgaCtaId ;  /* 0x0000000000057919 */ /* 0x000e220000008800 */
[----:B------:R-:W-:-:S04]  /*f510*/  MOV R4, 0x400 ;  /* 0x0000040000047802 */ /* 0x000fc80000000f00 */
[----:B0-----:R-:W-:Y:S02]  /*f520*/  LEA R10, R5, R4, 0x18 ;  /* 0x00000004050a7211 */ /* 0x001fe400078ec0ff */
[----:B------:R-:W-:Y:S01]  /*f530*/  SHF.L.U32 R4, R2, 0x1f, RZ ;  /* 0x0000001f02047819 */ /* 0x000fe200000006ff */
[----:B------:R-:W0:Y:S02]  /*f540*/  @!P2 LDC R5, c[0x0][0x500] ;  /* 0x00014000ff05ab82 */ /* 0x000e240000000800 */
[----:B------:R-:W-:-:S04]  /*f550*/  IMAD R13, R3, 0x8, R10 ;  /* 0x00000008030d7824 */ /* 0x000fc800078e020a */
[----:B------:R-:W1:Y:S02]  /*f560*/  SYNCS.PHASECHK.TRANS64.TRYWAIT P1, [R13+URZ+0x90], R4 ;  /* 0x000090040d0075a7 */ /* 0x000e64000802017f */
[----:B-1----:R-:W-:Y:S05]  /*f570*/  @!P1 BRA `(.L_x_302) ;  /* 0x0000001400949947 */ /* 0x002fea0003800000 */
.L_x_336:
[----:B------:R-:W-:Y:S01]  /*f580*/  UPRMT UR7, UR26, 0x9910, URZ ;  /* 0x000099101a077896 */ /* 0x000fe2000800003f */
[----:B0-----:R0:W-:Y:S03]  /*f590*/  @!P2 SYNCS.ARRIVE.TRANS64 RZ, [R13+URZ], R5 ;  /* 0x000000050dffa9a7 */ /* 0x0011e6000800003f */
[----:B------:R-:W-:-:S06]  /*f5a0*/  UISETP.NE.AND UP0, UPT, UR7, 0x2, UPT ;  /* 0x000000020700788c */ /* 0x000fcc000bf05270 */
[----:B------:R-:W-:-:S13]  /*f5b0*/  PLOP3.LUT P1, PT, PT, PT, UP0, 0x80, 0x0 ;  /* 0x000000000000781c */ /* 0x000fda0003f2f008 */
[----:B0-----:R-:W-:Y:S05]  /*f5c0*/  @P1 BRA `(.L_x_303) ;  /* 0x0000000000041947 */ /* 0x001fea0003800000 */
[----:B------:R-:W-:Y:S01]  /*f5d0*/  BPT.TRAP 0x1 ;  /* 0x000000040000795c */ /* 0x000fe20000300000 */
.L_x_303:
[----:B------:R-:W-:Y:S05]  /*f5e0*/  @P0 BRA `(.L_x_304) ;  /* 0x0000000000040947 */ /* 0x000fea0003800000 */
[----:B------:R-:W-:Y:S01]  /*f5f0*/  BPT.TRAP 0x1 ;  /* 0x000000040000795c */ /* 0x000fe20000300000 */
.L_x_304:
[--C-:B-1----:R-:W-:Y:S01]  /*f600*/  IMAD R4, R3, 0x2000, R10.reuse ;  /* 0x0000200003047824 */ /* 0x102fe200078e020a */
[----:B------:R-:W-:Y:S01]  /*f610*/  R2UR UR9, R13 ;  /* 0x000000000d0972ca */ /* 0x000fe200000e0000 */
[----:B------:R-:W-:Y:S01]  /*f620*/  IMAD R10, R3, 0x1000, R10 ;  /* 0x00001000030a7824 */ /* 0x000fe200078e020a */
[----:B------:R-:W-:Y:S01]  /*f630*/  UIADD3 UR14, UP0, UR24, 0xf0, URZ ;  /* 0x000000f0180e7890 */ /* 0x000fe2000ff1e03f */
[----:B------:R-:W-:Y:S01]  /*f640*/  VIADD R14, R14, 0xffffffff ;  /* 0xffffffff0e0e7836 */ /* 0x000fe20000000000 */
[----:B------:R-:W-:Y:S01]  /*f650*/  R2UR UR7, R4 ;  /* 0x00000000040772ca */ /* 0x000fe200000e0000 */
[----:B------:R-:W-:Y:S01]  /*f660*/  UIADD3 UR28, UP1, UR24, 0x1f0, URZ ;  /* 0x000001f0181c7890 */ /* 0x000fe2000ff3e03f */
[----:B------:R-:W-:Y:S01]  /*f670*/  R2UR UR8, R10 ;  /* 0x000000000a0872ca */ /* 0x000fe200000e0000 */
[----:B------:R-:W-:Y:S01]  /*f680*/  UIADD3.X UR15, URZ, UR25, URZ, UP0, !UPT ;  /* 0x000000193f0f7290 */ /* 0x000fe200087fe43f */
[----:B------:R-:W-:Y:S01]  /*f690*/  R2UR UR11, R7 ;  /* 0x00000000070b72ca */ /* 0x000fe200000e0000 */
[----:B------:R-:W-:Y:S01]  /*f6a0*/  VIADD R3, R3, 0x1 ;  /* 0x0000000103037836 */ /* 0x000fe20000000000 */
[----:B------:R-:W-:Y:S01]  /*f6b0*/  R2UR UR10, R12 ;  /* 0x000000000c0a72ca */ /* 0x000fe200000e0000 */
[----:B------:R-:W-:Y:S01]  /*f6c0*/  UIADD3.X UR29, URZ, UR25, URZ, UP1, !UPT ;  /* 0x000000193f1d7290 */ /* 0x000fe20008ffe43f */
[----:B------:R-:W-:Y:S01]  /*f6d0*/  R2UR UR12, R11 ;  /* 0x000000000b0c72ca */ /* 0x000fe200000e0000 */
[----:B------:R-:W-:Y:S01]  /*f6e0*/  UMOV UR16, 0x0 ;  /* 0x0000000000107882 */ /* 0x000fe20000000000 */
[----:B------:R-:W-:Y:S01]  /*f6f0*/  R2UR UR21, R6 ;  /* 0x00000000061572ca */ /* 0x000fe200000e0000 */
[----:B------:R-:W-:Y:S01]  /*f700*/  UMOV UR17, 0x10000000 ;  /* 0x1000000000117882 */ /* 0x000fe20000000000 */
[----:B------:R-:W-:Y:S01]  /*f710*/  ISETP.GT.AND P3, PT, R14, 0x1, PT ;  /* 0x000000010e00780c */ /* 0x000fe20003f64270 */
[----:B------:R-:W-:Y:S01]  /*f720*/  UIADD3 UR7, UR7, 0x200, URZ ;  /* 0x0000020007077890 */ /* 0x000fe2000fffe03f */
[----:B------:R-:W-:Y:S01]  /*f730*/  ISETP.NE.AND P1, PT, R3, 0x12, PT ;  /* 0x000000120300780c */ /* 0x000fe20003f25270 */
[----:B------:R-:W-:Y:S01]  /*f740*/  UIADD3 UR19, UR8, 0x24200, URZ ;  /* 0x0002420008137890 */ /* 0x000fe2000fffe03f */
[----:B------:R-:W-:-:S02]  /*f750*/  VIADD R12, R12, 0x20 ;  /* 0x000000200c0c7836 */ /* 0x000fc40000000000 */
[----:B------:R-:W-:Y:S02]  /*f760*/  SEL R5, RZ, 0x1, P1 ;  /* 0x00000001ff057807 */ /* 0x000fe40000800000 */
[----:B------:R-:W-:Y:S01]  /*f770*/  UMOV UR8, UR7 ;  /* 0x0000000700087c82 */ /* 0x000fe20008000000 */
[----:B------:R-:W-:Y:S01]  /*f780*/  SEL R3, R3, RZ, P1 ;  /* 0x000000ff03037207 */ /* 0x000fe20000800000 */
[----:B------:R0:W-:Y:S01]  /*f790*/  UTMALDG.3D [UR8], [UR14], desc[UR16] ;  /* 0x000010080e0075b4 */ /* 0x0001e20008011000 */
[----:B------:R-:W-:Y:S01]  /*f7a0*/  LOP3.LUT R2, R2, R5, RZ, 0x3c, !PT ;  /* 0x0000000502027212 */ /* 0x000fe200078e3cff */
[----:B0-----:R-:W-:Y:S01]  /*f7b0*/  UMOV UR8, UR19 ;  /* 0x0000001300087c82 */ /* 0x001fe20008000000 */
[----:B------:R-:W-:Y:S02]  /*f7c0*/  UMOV UR11, UR21 ;  /* 0x00000015000b7c82 */ /* 0x000fe40008000000 */
[----:B------:R0:W-:Y:S02]  /*f7d0*/  UTMALDG.3D [UR8], [UR28], desc[UR16] ;  /* 0x000010081c0075b4 */ /* 0x0001e40008011000 */
[----:B0-----:R-:W-:Y:S05]  /*f7e0*/  @P3 BRA `(.L_x_305) ;  /* 0xfffffffc00443947 */ /* 0x001fea000383ffff */
.L_x_301:
[----:B------:R-:W-:Y:S05]  /*f7f0*/  BSYNC B1 ;  /* 0x0000000000017941 */ /* 0x000fea0003800000 */
.L_x_300:
[----:B------:R-:W2:Y:S01]  /*f800*/  LDL.LU R15, [R1+0x78] ;  /* 0x00007800010f7983 */ /* 0x000ea20000300800 */
[----:B------:R-:W-:Y:S01]  /*f810*/  LOP3.LUT P5, RZ, R9, 0xff, RZ, 0xc0, !PT ;  /* 0x000000ff09ff7812 */ /* 0x000fe200078ac0ff */
[----:B------:R-:W-:Y:S01]  /*f820*/  VIADD R8, R8, UR20 ;  /* 0x0000001408087c36 */ /* 0x000fe20008000000 */
[----:B------:R-:W-:Y:S01]  /*f830*/  ULDC.64 UR8, c[0x0][0x650] ;  /* 0x0001940000087ab9 */ /* 0x000fe20000000a00 */
[----:B------:R-:W3:Y:S01]  /*f840*/  LDL.LU R13, [R1+0x7c] ;  /* 0x00007c00010d7983 */ /* 0x000ee20000300800 */
[----:B------:R-:W-:Y:S01]  /*f850*/  IMAD.U32 R5, RZ, RZ, UR20 ;  /* 0x00000014ff057e24 */ /* 0x000fe2000f8e00ff */
[----:B------:R-:W-:Y:S01]  /*f860*/  UISETP.GE.U32.AND UP0, UPT, UR20, 0x12, UPT ;  /* 0x000000121400788c */ /* 0x000fe2000bf06070 */
[----:B------:R-:W-:Y:S01]  /*f870*/  ISETP.GT.U32.AND P1, PT, R8, 0x11, PT ;  /* 0x000000110800780c */ /* 0x000fe20003f24070 */
[----:B------:R-:W-:Y:S01]  /*f880*/  BSSY B1, `(.L_x_306) ;  /* 0x000006c000017945 */ /* 0x000fe20003800000 */
[----:B------:R-:W-:Y:S01]  /*f890*/  IMAD.MOV.U32 R6, RZ, RZ, -0x1 ;  /* 0xffffffffff067424 */ /* 0x000fe200078e00ff */
[----:B------:R-:W-:Y:S01]  /*f8a0*/  PRMT R9, RZ, 0x7610, R9 ;  /* 0x00007610ff097816 */ /* 0x000fe20000000009 */
[----:B------:R-:W-:Y:S01]  /*f8b0*/  IMAD.MOV.U32 R11, RZ, RZ, -0x1 ;  /* 0xffffffffff0b7424 */ /* 0x000fe200078e00ff */
[----:B------:R-:W-:-:S02]  /*f8c0*/  ISETP.LT.U32.AND P1, PT, R5, 0x12, P1 ;  /* 0x000000120500780c */ /* 0x000fc40000f21070 */
[----:B------:R-:W0:Y:S01]  /*f8d0*/  @P5 S2R R3, SR_CgaCtaId ;  /* 0x0000000000035919 */ /* 0x000e220000008800 */
[----:B------:R-:W-:Y:S02]  /*f8e0*/  @P5 MOV R2, 0x400 ;  /* 0x0000040000025802 */ /* 0x000fe40000000f00 */
[----:B------:R-:W-:Y:S02]  /*f8f0*/  PLOP3.LUT P3, PT, PT, PT, UP0, 0x80, 0x0 ;  /* 0x000000000000781c */ /* 0x000fe40003f6f008 */
[----:B0-----:R-:W-:Y:S01]  /*f900*/  @P5 LEA R4, R3, R2, 0x18 ;  /* 0x0000000203045211 */ /* 0x001fe200078ec0ff */
[----:B------:R-:W-:-:S03]  /*f910*/  IMAD.WIDE.U32 R2, R8, 0x38e38e39, RZ ;  /* 0x38e38e3908027825 */ /* 0x000fc600078e00ff */
[----:B------:R0:W-:Y:S02]  /*f920*/  @P5 SYNCS.ARRIVE.TRANS64.A1T0 RZ, [R4+URZ+0x138], RZ ;  /* 0x000138ff04ff59a7 */ /* 0x0001e4000810003f */
[----:B------:R-:W-:Y:S02]  /*f930*/  SHF.R.U32.HI R5, RZ, 0x2, R3 ;  /* 0x00000002ff057819 */ /* 0x000fe40000011603 */
[----:B------:R-:W-:Y:S02]  /*f940*/  SEL R3, RZ, 0x1, !P1 ;  /* 0x00000001ff037807 */ /* 0x000fe40004800000 */
[----:B------:R-:W-:Y:S01]  /*f950*/  PRMT R2, RZ, 0x7610, R2 ;  /* 0x00007610ff027816 */ /* 0x000fe20000000002 */
[----:B------:R-:W-:Y:S01]  /*f960*/  IMAD R8, R5, -0x12, R8 ;  /* 0xffffffee05087824 */ /* 0x000fe200078e0208 */
[----:B------:R-:W-:-:S04]  /*f970*/  LOP3.LUT R0, R0, R3, RZ, 0x3c, !PT ;  /* 0x0000000300007212 */ /* 0x000fc800078e3cff */
[----:B------:R-:W-:Y:S01]  /*f980*/  @P3 LOP3.LUT R0, R0, 0x1, R5, 0x78, !PT ;  /* 0x0000000100003812 */ /* 0x000fe200078e7805 */
[----:B------:R-:W-:Y:S01]  /*f990*/  IMAD.MOV.U32 R5, RZ, RZ, -0x1 ;  /* 0xffffffffff057424 */ /* 0x000fe200078e00ff */
[----:B---3--:R-:W-:-:S04]  /*f9a0*/  IADD3 R13, P5, R13, UR22, RZ ;  /* 0x000000160d0d7c10 */ /* 0x008fc8000ffbe0ff */
[----:B--2---:R-:W-:Y:S01]  /*f9b0*/  IADD3.X R15, R15, UR18, RZ, P5, !PT ;  /* 0x000000120f0f7c10 */ /* 0x004fe2000affe4ff */
[----:B------:R0:W-:Y:S01]  /*f9c0*/  STL [R1+0x7c], R13 ;  /* 0x00007c0d01007387 */ /* 0x0001e20000100800 */
[----:B------:R-:W-:-:S03]  /*f9d0*/  ISETP.GE.U32.AND P1, PT, R13, UR8, PT ;  /* 0x000000080d007c0c */ /* 0x000fc6000bf26070 */
[----:B------:R0:W-:Y:S01]  /*f9e0*/  STL [R1+0x78], R15 ;  /* 0x0000780f01007387 */ /* 0x0001e20000100800 */
[----:B------:R-:W-:-:S13]  /*f9f0*/  ISETP.GE.U32.AND.EX P1, PT, R15, UR9, PT, P1 ;  /* 0x000000090f007c0c */ /* 0x000fda000bf26110 */
[----:B0-----:R-:W-:Y:S05]  /*fa00*/  @P1 BRA `(.L_x_307) ;  /* 0x00000004004c1947 */ /* 0x001fea0003800000 */
[----:B------:R-:W-:Y:S01]  /*fa10*/  ULDC.64 UR8, c[0x0][0x628] ;  /* 0x00018a0000087ab9 */ /* 0x000fe20000000a00 */
[----:B------:R-:W0:Y:S01]  /*fa20*/  S2R R12, SR_CTAID.X ;  /* 0x00000000000c7919 */ /* 0x000e220000002500 */
[----:B------:R-:W-:Y:S01]  /*fa30*/  ISETP.NE.U32.AND P1, PT, RZ, UR8, PT ;  /* 0x00000008ff007c0c */ /* 0x000fe2000bf25070 */
[----:B------:R-:W-:Y:S01]  /*fa40*/  ULDC UR10, c[0x0][0x630] ;  /* 0x00018c00000a7ab9 */ /* 0x000fe20000000800 */
[----:B------:R-:W-:Y:S01]  /*fa50*/  IMAD.MOV.U32 R2, RZ, RZ, R13 ;  /* 0x000000ffff027224 */ /* 0x000fe200078e000d */
[----:B------:R-:W1:Y:S01]  /*fa60*/  S2R R10, SR_CTAID.Y ;  /* 0x00000000000a7919 */ /* 0x000e620000002600 */
[----:B------:R-:W-:Y:S01]  /*fa70*/  ISETP.NE.AND.EX P1, PT, RZ, UR9, PT, P1 ;  /* 0x00000009ff007c0c */ /* 0x000fe2000bf25310 */
[----:B------:R-:W-:-:S12]  /*fa80*/  IMAD.MOV.U32 R3, RZ, RZ, R15 ;  /* 0x000000ffff037224 */ /* 0x000fd800078e000f */
[----:B------:R-:W-:Y:S05]  /*fa90*/  @!P1 BRA `(.L_x_308) ;  /* 0x0000000000289947 */ /* 0x000fea0003800000 */
[----:B------:R-:W-:Y:S02]  /*faa0*/  ULDC UR7, c[0x0][0x634] ;  /* 0x00018d0000077ab9 */ /* 0x000fe40000000800 */
[----:B------:R-:W-:-:S05]  /*fab0*/  IADD3 R7, P1, R13, UR7, RZ ;  /* 0x000000070d077c10 */ /* 0x000fca000ff3e0ff */
[----:B------:R-:W-:-:S04]  /*fac0*/  IMAD.X R11, RZ, RZ, R15, P1 ;  /* 0x000000ffff0b7224 */ /* 0x000fc800008e060f */
[----:B------:R-:W-:-:S04]  /*fad0*/  IMAD.WIDE.U32 R4, R11, UR8, RZ ;  /* 0x000000080b047c25 */ /* 0x000fc8000f8e00ff */
[----:B------:R-:W-:-:S04]  /*fae0*/  IMAD.WIDE.U32 R4, P1, R7, UR9, R4 ;  /* 0x0000000907047c25 */ /* 0x000fc8000f820004 */
[----:B------:R-:W-:-:S04]  /*faf0*/  IMAD.WIDE.U32 R6, R7, UR8, RZ ;  /* 0x0000000807067c25 */ /* 0x000fc8000f8e00ff */
[----:B------:R-:W-:Y:S01]  /*fb00*/  IMAD.X R3, RZ, RZ, RZ, P1 ;  /* 0x000000ffff037224 */ /* 0x000fe200008e06ff */
[----:B------:R-:W-:Y:S01]  /*fb10*/  IADD3 RZ, P1, R7, R4, RZ ;  /* 0x0000000407ff7210 */ /* 0x000fe20007f3e0ff */
[----:B------:R-:W-:-:S04]  /*fb20*/  IMAD.MOV.U32 R2, RZ, RZ, R5 ;  /* 0x000000ffff027224 */ /* 0x000fc800078e0005 */
[----:B------:R-:W-:-:S08]  /*fb30*/  IMAD.WIDE.U32.X R2, R11, UR9, R2, P1 ;  /* 0x000000090b027c25 */ /* 0x000fd000088e0402 */
.L_x_308:
[--C-:B------:R-:W-:Y:S01]  /*fb40*/  SHF.R.U64 R11, R2, UR10, R3.reuse ;  /* 0x0000000a020b7c19 */ /* 0x100fe20008001203 */
[----:B------:R-:W-:Y:S01]  /*fb50*/  ULDC.64 UR8, c[0x0][0x620] ;  /* 0x0001880000087ab9 */ /* 0x000fe20000000a00 */
[----:B------:R-:W-:Y:S01]  /*fb60*/  SHF.R.U32.HI R2, RZ, UR10, R3 ;  /* 0x0000000aff027c19 */ /* 0x000fe20008011603 */
[----:B------:R-:W-:Y:S01]  /*fb70*/  IMAD.MOV.U32 R3, RZ, RZ, R15 ;  /* 0x000000ffff037224 */ /* 0x000fe200078e000f */
[----:B------:R-:W-:Y:S01]  /*fb80*/  IADD3 R5, P1, RZ, -R11, RZ ;  /* 0x8000000bff057210 */ /* 0x000fe20007f3e0ff */
[----:B------:R-:W-:Y:S01]  /*fb90*/  ULDC UR7, c[0x0][0x150] ;  /* 0x0000540000077ab9 */ /* 0x000fe20000000800 */
[----:B0-----:R-:W-:Y:S01]  /*fba0*/  I2FP.F32.U32 R6, R12 ;  /* 0x0000000c00067245 */ /* 0x001fe20000201000 */
[----:B------:R-:W0:Y:S01]  /*fbb0*/  LDC R7, c[0x0][0x144] ;  /* 0x00005100ff077b82 */ /* 0x000e220000000800 */
[----:B------:R-:W-:Y:S01]  /*fbc0*/  ULDC.64 UR10, c[0x0][0x640] ;  /* 0x00019000000a7ab9 */ /* 0x000fe20000000a00 */
[----:B------:R-:W-:Y:S01]  /*fbd0*/  IMAD.X R2, RZ, RZ, ~R2, P1 ;  /* 0x000000ffff027224 */ /* 0x000fe200008e0e02 */
[----:B------:R-:W-:Y:S01]  /*fbe0*/  ISETP.NE.U32.AND P1, PT, RZ, UR10, PT ;  /* 0x0000000aff007c0c */ /* 0x000fe2000bf25070 */
[----:B------:R-:W-:Y:S01]  /*fbf0*/  FMUL R6, R6, UR7 ;  /* 0x0000000706067c20 */ /* 0x000fe20008400000 */
[----:B------:R-:W-:Y:S01]  /*fc00*/  ULDC UR7, c[0x0][0x618] ;  /* 0x0001860000077ab9 */ /* 0x000fe20000000800 */
[----:B------:R-:W-:Y:S01]  /*fc10*/  IMAD R4, R2, UR8, RZ ;  /* 0x0000000802047c24 */ /* 0x000fe2000f8e02ff */
[----:B------:R-:W-:Y:S01]  /*fc20*/  ISETP.NE.AND.EX P1, PT, RZ, UR11, PT, P1 ;  /* 0x0000000bff007c0c */ /* 0x000fe2000bf25310 */
[----:B------:R-:W-:Y:S01]  /*fc30*/  IMAD.MOV.U32 R2, RZ, RZ, R13 ;  /* 0x000000ffff027224 */ /* 0x000fe200078e000d */
[----:B------:R-:W2:Y:S01]  /*fc40*/  LDC R15, c[0x0][0x148] ;  /* 0x00005200ff0f7b82 */ /* 0x000ea20000000800 */
[----:B------:R-:W3:Y:S02]  /*fc50*/  F2I.U32.TRUNC.NTZ R6, R6 ;  /* 0x0000000600067305 */ /* 0x000ee4000020f000 */
[----:B------:R-:W-:Y:S01]  /*fc60*/  IMAD.WIDE.U32 R2, R5, UR8, R2 ;  /* 0x0000000805027c25 */ /* 0x000fe2000f8e0002 */
[----:B------:R-:W-:-:S03]  /*fc70*/  ULDC UR8, c[0x0][0x154] ;  /* 0x0000550000087ab9 */ /* 0x000fc60000000800 */
[----:B------:R-:W-:Y:S01]  /*fc80*/  IMAD R5, R5, UR9, R4 ;  /* 0x0000000905057c24 */ /* 0x000fe2000f8e0204 */
[----:B------:R-:W-:-:S03]  /*fc90*/  ULDC UR9, c[0x0][0x608] ;  /* 0x0001820000097ab9 */ /* 0x000fc60000000800 */
[----:B------:R-:W-:-:S05]  /*fca0*/  IMAD.IADD R3, R3, 0x1, R5 ;  /* 0x0000000103037824 */ /* 0x000fca00078e0205 */
[----:B------:R-:W-:Y:S01]  /*fcb0*/  SHF.R.U64 R13, R2, UR7, R3 ;  /* 0x00000007020d7c19 */ /* 0x000fe20008001203 */
[----:B---3--:R-:W-:Y:S01]  /*fcc0*/  IMAD.MOV R6, RZ, RZ, -R6 ;  /* 0x000000ffff067224 */ /* 0x008fe200078e0a06 */
[----:B-1----:R-:W-:-:S03]  /*fcd0*/  I2FP.F32.U32 R2, R10 ;  /* 0x0000000a00027245 */ /* 0x002fc60000201000 */
[----:B0-----:R-:W-:Y:S02]  /*fce0*/  IMAD R19, R7, R6, R12 ;  /* 0x0000000607137224 */ /* 0x001fe400078e020c */
[----:B------:R-:W-:Y:S01]  /*fcf0*/  FMUL R4, R2, UR8 ;  /* 0x0000000802047c20 */ /* 0x000fe20008400000 */
[----:B------:R-:W-:Y:S01]  /*fd00*/  SHF.R.U32.HI R2, RZ, UR7, R3 ;  /* 0x00000007ff027c19 */ /* 0x000fe20008011603 */
[----:B------:R-:W-:Y:S02]  /*fd10*/  ULDC UR7, c[0x0][0x658] ;  /* 0x0001960000077ab9 */ /* 0x000fe40000000800 */
[----:B------:R0:W1:Y:S01]  /*fd20*/  F2I.U32.TRUNC.NTZ R18, R4 ;  /* 0x0000000400127305 */ /* 0x000062000020f000 */
[--C-:B------:R-:W-:Y:S02]  /*fd30*/  SHF.R.U64 R16, R13, UR9, R2.reuse ;  /* 0x000000090d107c19 */ /* 0x100fe40008001202 */
[----:B------:R-:W-:-:S04]  /*fd40*/  SHF.R.U32.HI R3, RZ, UR9, R2 ;  /* 0x00000009ff037c19 */ /* 0x000fc80008011602 */
[--C-:B------:R-:W-:Y:S02]  /*fd50*/  SHF.R.U64 R14, R16, UR7, R3.reuse ;  /* 0x00000007100e7c19 */ /* 0x100fe40008001203 */
[----:B------:R-:W-:-:S03]  /*fd60*/  SHF.R.U32.HI R3, RZ, UR7, R3 ;  /* 0x00000007ff037c19 */ /* 0x000fc60008011603 */
[----:B------:R-:W-:Y:S01]  /*fd70*/  IMAD.MOV.U32 R2, RZ, RZ, R14 ;  /* 0x000000ffff027224 */ /* 0x000fe200078e000e */
[----:B0-2---:R-:W-:Y:S06]  /*fd80*/  @!P1 BRA `(.L_x_309) ;  /* 0x0000000000289947 */ /* 0x005fec0003800000 */
        /* <DEDUP_REMOVED lines=10> */
.L_x_309:
[----:B------:R-:W-:Y:S01]  /*fe30*/  ULDC UR7, c[0x0][0x648] ;  /* 0x0001920000077ab9 */ /* 0x000fe20000000800 */
[----:B-1----:R-:W-:Y:S01]  /*fe40*/  IMAD.MOV R18, RZ, RZ, -R18 ;  /* 0x000000ffff127224 */ /* 0x002fe200078e0a12 */
[----:B------:R-:W-:Y:S01]  /*fe50*/  SHF.R.U64 R3, R2, UR7, R3 ;  /* 0x0000000702037c19 */ /* 0x000fe20008001203 */
[----:B------:R-:W-:Y:S01]  /*fe60*/  ULDC UR7, c[0x0][0x638] ;  /* 0x00018e0000077ab9 */ /* 0x000fe20000000800 */
[----:B------:R-:W-:Y:S01]  /*fe70*/  LOP3.LUT R2, R16, UR6, RZ, 0xc0, !PT ;  /* 0x0000000610027c12 */ /* 0x000fe2000f8ec0ff */
[----:B------:R-:W-:Y:S01]  /*fe80*/  @P4 IMAD R19, R15, R18, R10 ;  /* 0x000000120f134224 */ /* 0x000fe200078e020a */
[----:B------:R-:W-:Y:S01]  /*fe90*/  LOP3.LUT R13, R13, UR4, RZ, 0xc0, !PT ;  /* 0x000000040d0d7c12 */ /* 0x000fe2000f8ec0ff */
[----:B------:R-:W-:Y:S01]  /*fea0*/  IMAD.MOV R5, RZ, RZ, -R3 ;  /* 0x000000ffff057224 */ /* 0x000fe200078e0a03 */
[----:B------:R-:W-:Y:S01]  /*feb0*/  ULDC UR8, c[0x0][0x610] ;  /* 0x0001840000087ab9 */ /* 0x000fe20000000800 */
[----:B------:R-:W-:Y:S02]  /*fec0*/  IMAD R2, R3, UR5, R2 ;  /* 0x0000000503027c24 */ /* 0x000fe4000f8e0202 */
[----:B------:R-:W-:Y:S01]  /*fed0*/  IMAD R14, R5, UR7, R14 ;  /* 0x00000007050e7c24 */ /* 0x000fe2000f8e020e */
[----:B------:R-:W-:Y:S01]  /*fee0*/  ULDC UR7, c[0x0][0x600] ;  /* 0x0001800000077ab9 */ /* 0x000fe20000000800 */
[----:B------:R-:W-:-:S02]  /*fef0*/  IMAD R5, R2, UR8, R19 ;  /* 0x0000000802057c24 */ /* 0x000fc4000f8e0213 */
[----:B------:R-:W-:Y:S02]  /*ff00*/  IMAD R14, R14, UR7, R13 ;  /* 0x000000070e0e7c24 */ /* 0x000fe4000f8e020d */
[----:B------:R-:W-:-:S03]  /*ff10*/  IMAD.MOV.U32 R2, RZ, RZ, 0x1 ;  /* 0x00000001ff027424 */ /* 0x000fc600078e00ff */
[----:B------:R-:W-:Y:S02]  /*ff20*/  SEL R6, R14, R5, !P4 ;  /* 0x000000050e067207 */ /* 0x000fe40006000000 */
[----:B------:R-:W-:-:S07]  /*ff30*/  SEL R5, R5, R14, !P4 ;  /* 0x0000000e05057207 */ /* 0x000fce0006000000 */
.L_x_307:
[----:B------:R-:W-:Y:S05]  /*ff40*/  BSYNC B1 ;  /* 0x0000000000017941 */ /* 0x000fea0003800000 */
.L_x_306:
[----:B------:R-:W-:-:S13]  /*ff50*/  LOP3.LUT P1, RZ, R2, 0xff, RZ, 0xc0, !PT ;  /* 0x000000ff02ff7812 */ /* 0x000fda000782c0ff */
[----:B------:R-:W-:Y:S05]  /*ff60*/  @P1 BRA `(.L_x_310) ;  /* 0xfffffff400301947 */ /* 0x000fea000383ffff */
[----:B------:R-:W-:Y:S05]  /*ff70*/  BSYNC B0 ;  /* 0x0000000000007941 */ /* 0x000fea0003800000 */
.L_x_298:
[----:B------:R-:W-:-:S03]  /*ff80*/  UMOV UR7, 0xffffffff ;  /* 0xffffffff00077882 */ /* 0x000fc60000000000 */
[----:B------:R-:W-:Y:S05]  /*ff90*/  BRA.DIV UR7, `(.L_x_311) ;  /* 0x0000000e07207947 */ /* 0x000fea000b800000 */
[----:B------:R-:W-:-:S13]  /*ffa0*/  ELECT P0, URZ, PT ;  /* 0x00000000003f782f */ /* 0x000fda0003800000 */
.L_x_339:
[----:B------:R-:W-:Y:S04]  /*ffb0*/  BSSY B0, `(.L_x_312) ;  /* 0x00000aa000007945 */ /* 0x000fe80003800000 */
[----:B------:R-:W-:Y:S05]  /*ffc0*/  @!P0 BRA `(.L_x_313) ;  /* 0x0000000800a08947 */ /* 0x000fea0003800000 */
[----:B------:R-:W-:-:S04]  /*ffd0*/  ULOP3.LUT UR7, UR13, 0x2, URZ, 0xfc, !UPT ;  /* 0x000000020d077892 */ /* 0x000fc8000f8efc3f */
[----:B------:R-:W-:-:S06]  /*ffe0*/  UISETP.NE.AND UP0, UPT, UR7, 0x3, UPT ;  /* 0x000000030700788c */ /* 0x000fcc000bf05270 */
[----:B------:R-:W-:-:S13]  /*fff0*/  PLOP3.LUT P0, PT, PT, PT, UP0, 0x80, 0x0 ;  /* 0x000000000000781c */ /* 0x000fda0003f0f008 */
[----:B------:R-:W-:Y:S05]  /*10000*/  @!P0 BRA `(.L_x_314) ;  /* 0x0000000000048947 */ /* 0x000fea0003800000 */
[----:B------:R-:W-:Y:S01]  /*10010*/  BPT.TRAP 0x1 ;  /* 0x000000040000795c */ /* 0x000fe20000300000 */
.L_x_314:
[----:B------:R-:W0:Y:S01]  /*10020*/  S2R R3, SR_CgaCtaId ;  /* 0x0000000000037919 */ /* 0x000e220000008800 */
[----:B------:R-:W-:-:S04]  /*10030*/  MOV R2, 0x400 ;  /* 0x0000040000027802 */ /* 0x000fc80000000f00 */
[----:B0-----:R-:W-:Y:S02]  /*10040*/  LEA R3, R3, R2, 0x18 ;  /* 0x0000000203037211 */ /* 0x001fe400078ec0ff */
[----:B------:R-:W-:-:S03]  /*10050*/  SHF.L.U32 R2, R0, 0x1f, RZ ;  /* 0x0000001f00027819 */ /* 0x000fc600000006ff */
[----:B------:R-:W-:-:S04]  /*10060*/  VIADD R3, R3, 0x90 ;  /* 0x0000009003037836 */ /* 0x000fc80000000000 */
[C---:B------:R-:W-:Y:S02]  /*10070*/  IMAD R7, R8.reuse, 0x8, R3 ;  /* 0x0000000808077824 */ /* 0x040fe400078e0203 */
[----:B------:R-:W-:Y:S02]  /*10080*/  VIADD R8, R8, 0x1 ;  /* 0x0000000108087836 */ /* 0x000fe40000000000 */
[----:B------:R-:W0:Y:S03]  /*10090*/  SYNCS.PHASECHK.TRANS64.TRYWAIT P0, [R7+URZ], R2 ;  /* 0x00000002070075a7 */ /* 0x000e26000800017f */
[----:B------:R-:W-:-:S04]  /*100a0*/  ISETP.NE.AND P1, PT, R8, 0x12, PT ;  /* 0x000000120800780c */ /* 0x000fc80003f25270 */
[----:B------:R-:W-:Y:S02]  /*100b0*/  SEL R5, RZ, 0x1, P1 ;  /* 0x00000001ff057807 */ /* 0x000fe40000800000 */
[----:B------:R-:W-:Y:S02]  /*100c0*/  SEL R8, R8, RZ, P1 ;  /* 0x000000ff08087207 */ /* 0x000fe40000800000 */
[----:B------:R-:W-:-:S03]  /*100d0*/  LOP3.LUT R5, R0, R5, RZ, 0x3c, !PT ;  /* 0x0000000500057212 */ /* 0x000fc600078e3cff */
[----:B------:R-:W-:Y:S01]  /*100e0*/  IMAD R9, R8, 0x8, R3 ;  /* 0x0000000808097824 */ /* 0x000fe200078e0203 */
[----:B------:R-:W-:Y:S01]  /*100f0*/  SHF.L.U32 R4, R5, 0x1f, RZ ;  /* 0x0000001f05047819 */ /* 0x000fe200000006ff */
[----:B0-----:R-:W-:Y:S06]  /*10100*/  @!P0 BRA `(.L_x_315) ;  /* 0x0000000800e88947 */ /* 0x001fec0003800000 */
.L_x_340:
[----:B------:R-:W1:Y:S01]  /*10110*/  SYNCS.PHASECHK.TRANS64.TRYWAIT P0, [R9+URZ], R4 ;  /* 0x00000004090075a7 */ /* 0x000e62000800017f */
[----:B------:R-:W-:-:S05]  /*10120*/  VIADD R0, R8, 0x1 ;  /* 0x0000000108007836 */ /* 0x000fca0000000000 */
[----:B------:R-:W-:-:S04]  /*10130*/  ISETP.NE.AND P1, PT, R0, 0x12, PT ;  /* 0x000000120000780c */ /* 0x000fc80003f25270 */
[----:B0-----:R-:W-:Y:S02]  /*10140*/  SEL R2, RZ, 0x1, P1 ;  /* 0x00000001ff027807 */ /* 0x001fe40000800000 */
[----:B------:R-:W-:Y:S02]  /*10150*/  SEL R0, R0, RZ, P1 ;  /* 0x000000ff00007207 */ /* 0x000fe40000800000 */
[----:B------:R-:W-:-:S03]  /*10160*/  LOP3.LUT R7, R5, R2, RZ, 0x3c, !PT ;  /* 0x0000000205077212 */ /* 0x000fc600078e3cff */
[----:B------:R-:W-:Y:S01]  /*10170*/  IMAD R6, R0, 0x8, R3 ;  /* 0x0000000800067824 */ /* 0x000fe200078e0203 */
[----:B------:R-:W-:Y:S01]  /*10180*/  SHF.L.U32 R5, R7, 0x1f, RZ ;  /* 0x0000001f07057819 */ /* 0x000fe200000006ff */
[----:B-1----:R-:W-:Y:S06]  /*10190*/  @!P0 BRA `(.L_x_316) ;  /* 0x0000000800d88947 */ /* 0x002fec0003800000 */
.L_x_341:
[----:B------:R-:W1:Y:S01]  /*101a0*/  SYNCS.PHASECHK.TRANS64.TRYWAIT P0, [R6+URZ], R5 ;  /* 0x00000005060075a7 */ /* 0x000e62000800017f */
[----:B------:R-:W-:-:S05]  /*101b0*/  VIADD R0, R0, 0x1 ;  /* 0x0000000100007836 */ /* 0x000fca0000000000 */
[----:B------:R-:W-:-:S04]  /*101c0*/  ISETP.NE.AND P1, PT, R0, 0x12, PT ;  /* 0x000000120000780c */ /* 0x000fc80003f25270 */
[----:B------:R-:W-:Y:S02]  /*101d0*/  SEL R2, RZ, 0x1, P1 ;  /* 0x00000001ff027807 */ /* 0x000fe40000800000 */
[----:B------:R-:W-:Y:S02]  /*101e0*/  SEL R0, R0, RZ, P1 ;  /* 0x000000ff00007207 */ /* 0x000fe40000800000 */
[----:B------:R-:W-:-:S03]  /*101f0*/  LOP3.LUT R7, R7, R2, RZ, 0x3c, !PT ;  /* 0x0000000207077212 */ /* 0x000fc600078e3cff */
[----:B0-----:R-:W-:Y:S01]  /*10200*/  IMAD R9, R0, 0x8, R3 ;  /* 0x0000000800097824 */ /* 0x001fe200078e0203 */
[----:B------:R-:W-:Y:S01]  /*10210*/  SHF.L.U32 R4, R7, 0x1f, RZ ;  /* 0x0000001f07047819 */ /* 0x000fe200000006ff */
[----:B-1----:R-:W-:Y:S06]  /*10220*/  @!P0 BRA `(.L_x_317) ;  /* 0x0000000800c88947 */ /* 0x002fec0003800000 */
.L_x_342:
        /* <DEDUP_REMOVED lines=9> */
.L_x_343:
        /* <DEDUP_REMOVED lines=9> */
.L_x_344:
        /* <DEDUP_REMOVED lines=9> */
.L_x_345:
        /* <DEDUP_REMOVED lines=9> */
.L_x_346:
        /* <DEDUP_REMOVED lines=9> */
.L_x_347:
        /* <DEDUP_REMOVED lines=9> */
.L_x_348:
        /* <DEDUP_REMOVED lines=9> */
.L_x_349:
        /* <DEDUP_REMOVED lines=9> */
.L_x_350:
        /* <DEDUP_REMOVED lines=9> */
.L_x_351:
        /* <DEDUP_REMOVED lines=9> */
.L_x_352:
        /* <DEDUP_REMOVED lines=9> */
.L_x_353:
        /* <DEDUP_REMOVED lines=9> */
.L_x_354:
        /* <DEDUP_REMOVED lines=9> */
.L_x_355:
[----:B------:R-:W1:Y:S01]  /*10980*/  SYNCS.PHASECHK.TRANS64.TRYWAIT P0, [R6+URZ], R5 ;  /* 0x00000005060075a7 */ /* 0x000e62000800017f */
[----:B------:R-:W-:-:S05]  /*10990*/  VIADD R0, R0, 0x1 ;  /* 0x0000000100007836 */ /* 0x000fca0000000000 */
[----:B------:R-:W-:-:S04]  /*109a0*/  ISETP.NE.AND P1, PT, R0, 0x12, PT ;  /* 0x000000120000780c */ /* 0x000fc80003f25270 */
[----:B------:R-:W-:Y:S02]  /*109b0*/  SEL R2, RZ, 0x1, P1 ;  /* 0x00000001ff027807 */ /* 0x000fe40000800000 */
[----:B------:R-:W-:Y:S02]  /*109c0*/  SEL R0, R0, RZ, P1 ;  /* 0x000000ff00007207 */ /* 0x000fe40000800000 */
[----:B------:R-:W-:Y:S01]  /*109d0*/  LOP3.LUT R2, R7, R2, RZ, 0x3c, !PT ;  /* 0x0000000207027212 */ /* 0x000fe200078e3cff */
[----:B-1----:R-:W-:Y:S06]  /*109e0*/  @!P0 BRA `(.L_x_331) ;  /* 0x0000000400f08947 */ /* 0x002fec0003800000 */
.L_x_356:
[----:B------:R-:W-:Y:S01]  /*109f0*/  IMAD R3, R0, 0x8, R3 ;  /* 0x0000000800037824 */ /* 0x000fe200078e0203 */
[----:B------:R-:W-:-:S07]  /*10a00*/  SHF.L.U32 R0, R2, 0x1f, RZ ;  /* 0x0000001f02007819 */ /* 0x000fce00000006ff */
.L_x_332:
[----:B--2---:R2:W3:Y:S02]  /*10a10*/  SYNCS.PHASECHK.TRANS64.TRYWAIT P0, [R3+URZ], R0 ;  /* 0x00000000030075a7 */ /* 0x0044e4000800017f */
[----:B---3--:R-:W-:Y:S05]  /*10a20*/  @!P0 NANOSLEEP.SYNCS 0x989680 ;  /* 0x009896800000895d */ /* 0x008fea0003900000 */
[----:B------:R-:W3:Y:S02]  /*10a30*/  @!P0 SYNCS.PHASECHK.TRANS64 P0, [R3+URZ], R0 ;  /* 0x00000000030085a7 */ /* 0x000ee4000800007f */
[----:B---3--:R-:W-:Y:S05]  /*10a40*/  @!P0 BRA `(.L_x_332) ;  /* 0xfffffffc00f08947 */ /* 0x008fea000383ffff */
.L_x_313:
[----:B------:R-:W-:Y:S05]  /*10a50*/  BSYNC B0 ;  /* 0x0000000000007941 */ /* 0x000fea0003800000 */
.L_x_312:
[----:B------:R-:W-:Y:S05]  /*10a60*/  EXIT ;  /* 0x000000000000794d */ /* 0x000fea0003800000 */
.L_x_18:
[----:B-1----:R-:W-:-:S04]  /*10a70*/  IMAD.U32 R3, RZ, RZ, UR7 ;  /* 0x00000007ff037e24 */ /* 0x002fc8000f8e00ff */
[----:B------:R1:W3:Y:S03]  /*10a80*/  SYNCS.PHASECHK.TRANS64.TRYWAIT P0, [R3+URZ], R0 ;  /* 0x00000000030075a7 */ /* 0x0002e6000800017f */
[----:B---3--:R-:W-:Y:S05]  /*10a90*/  @!P0 NANOSLEEP.SYNCS 0x989680 ;  /* 0x009896800000895d */ /* 0x008fea0003900000 */
[----:B------:R-:W3:Y:S02]  /*10aa0*/  @!P0 SYNCS.PHASECHK.TRANS64 P0, [R3+URZ], R0 ;  /* 0x00000000030085a7 */ /* 0x000ee4000800007f */
[----:B---3--:R-:W-:Y:S05]  /*10ab0*/  @!P0 BRA `(.L_x_18) ;  /* 0xfffffffc00ec8947 */ /* 0x008fea000383ffff */
[----:B------:R-:W-:Y:S05]  /*10ac0*/  BRA `(.L_x_17) ;  /* 0xffffff1000a87947 */ /* 0x000fea000383ffff */
.L_x_24:
[----:B-----5:R1:W-:Y:S02]  /*10ad0*/  STL [R1+0x88], R0 ;  /* 0x0000880001007387 */ /* 0x0203e40000100800 */
[----:B-1----:R-:W-:-:S04]  /*10ae0*/  IMAD.U32 R0, RZ, RZ, UR9 ;  /* 0x00000009ff007e24 */ /* 0x002fc8000f8e00ff */
[----:B------:R1:W4:Y:S03]  /*10af0*/  SYNCS.PHASECHK.TRANS64.TRYWAIT P0, [R0+URZ], R229 ;  /* 0x000000e5000075a7 */ /* 0x000326000800017f */
[----:B----4-:R-:W-:Y:S05]  /*10b00*/  @!P0 NANOSLEEP.SYNCS 0x989680 ;  /* 0x009896800000895d */ /* 0x010fea0003900000 */
[----:B------:R1:W4:Y:S02]  /*10b10*/  @!P0 SYNCS.PHASECHK.TRANS64 P0, [R0+URZ], R229 ;  /* 0x000000e5000085a7 */ /* 0x000324000800007f */
[----:B-1----:R1:W5:Y:S02]  /*10b20*/  LDL.LU R0, [R1+0x88] ;  /* 0x0000880001007983 */ /* 0x0023640000300800 */
[----:B-1--4-:R-:W-:Y:S05]  /*10b30*/  @!P0 BRA `(.L_x_24) ;  /* 0xfffffffc00e48947 */ /* 0x012fea000383ffff */
[----:B------:R-:W-:Y:S05]  /*10b40*/  BRA `(.L_x_23) ;  /* 0xffffff24000c7947 */ /* 0x000fea000383ffff */
.L_x_299:
[----:B------:R-:W-:Y:S01]  /*10b50*/  BSSY B1, `(.L_x_333) ;  /* 0x0000006000017945 */ /* 0x000fe20003800000 */
[----:B------:R-:W-:-:S07]  /*10b60*/  IMAD.MOV.U32 R2, RZ, RZ, -0x1 ;  /* 0xffffffffff027424 */ /* 0x000fce00078e00ff */
[----:B------:R-:W-:Y:S05]  /*10b70*/  WARPSYNC.COLLECTIVE R2, `(.L_x_334) ;  /* 0x00000000020c7348 */ /* 0x000fea0003c00000 */
[----:B------:R-:W-:Y:S02]  /*10b80*/  ELECT P1, UR62, PT ;  /* 0x00000000003e782f */ /* 0x000fe40003820000 */
[----:B------:R-:W-:Y:S01]  /*10b90*/  MOV R2, UR62 ;  /* 0x0000003e00027c02 */ /* 0x000fe20008000f00 */
[----:B------:R-:W-:Y:S10]  /*10ba0*/  ENDCOLLECTIVE ;  /* 0x000000000000791b */ /* 0x000ff40003800000 */
.L_x_334:
[----:B------:R-:W-:Y:S05]  /*10bb0*/  BSYNC B1 ;  /* 0x0000000000017941 */ /* 0x000fea0003800000 */
.L_x_333:
[----:B------:R-:W-:Y:S05]  /*10bc0*/  BRA `(.L_x_335) ;  /* 0xffffffe800247947 */ /* 0x000fea000383ffff */
.L_x_302:
[----:B-1----:R1:W2:Y:S02]  /*10bd0*/  SYNCS.PHASECHK.TRANS64.TRYWAIT P1, [R13+URZ+0x90], R4 ;  /* 0x000090040d0075a7 */ /* 0x0022a4000802017f */
[----:B--2---:R-:W-:Y:S05]  /*10be0*/  @!P1 NANOSLEEP.SYNCS 0x989680 ;  /* 0x009896800000995d */ /* 0x004fea0003900000 */
[----:B------:R-:W2:Y:S02]  /*10bf0*/  @!P1 SYNCS.PHASECHK.TRANS64 P1, [R13+URZ+0x90], R4 ;  /* 0x000090040d0095a7 */ /* 0x000ea4000802007f */
[----:B--2---:R-:W-:Y:S05]  /*10c00*/  @!P1 BRA `(.L_x_302) ;  /* 0xfffffffc00f09947 */ /* 0x004fea000383ffff */
[----:B------:R-:W-:Y:S05]  /*10c10*/  BRA `(.L_x_336) ;  /* 0xffffffe800587947 */ /* 0x000fea000383ffff */
.L_x_311:
[----:B------:R-:W-:Y:S01]  /*10c20*/  BSSY B0, `(.L_x_337) ;  /* 0x0000006000007945 */ /* 0x000fe20003800000 */
[----:B------:R-:W-:-:S07]  /*10c30*/  IMAD.MOV.U32 R2, RZ, RZ, -0x1 ;  /* 0xffffffffff027424 */ /* 0x000fce00078e00ff */
[----:B------:R-:W-:Y:S05]  /*10c40*/  WARPSYNC.COLLECTIVE R2, `(.L_x_338) ;  /* 0x00000000020c7348 */ /* 0x000fea0003c00000 */
[----:B------:R-:W-:Y:S02]  /*10c50*/  ELECT P1, UR62, PT ;  /* 0x00000000003e782f */ /* 0x000fe40003820000 */
[----:B------:R-:W-:Y:S01]  /*10c60*/  MOV R2, UR62 ;  /* 0x0000003e00027c02 */ /* 0x000fe20008000f00 */
[----:B------:R-:W-:Y:S10]  /*10c70*/  ENDCOLLECTIVE ;  /* 0x000000000000791b */ /* 0x000ff40003800000 */
.L_x_338:
[----:B------:R-:W-:Y:S05]  /*10c80*/  BSYNC B0 ;  /* 0x0000000000007941 */ /* 0x000fea0003800000 */
.L_x_337:
[----:B------:R-:W-:Y:S01]  /*10c90*/  PLOP3.LUT P0, PT, P1, PT, PT, 0x80, 0x0 ;  /* 0x000000000000781c */ /* 0x000fe20000f0f070 */
[----:B------:R-:W-:-:S12]  /*10ca0*/  BRA `(.L_x_339) ;  /* 0xfffffff000c07947 */ /* 0x000fd8000383ffff */
.L_x_315:
[----:B0-----:R0:W1:Y:S02]  /*10cb0*/  SYNCS.PHASECHK.TRANS64.TRYWAIT P0, [R7+URZ], R2 ;  /* 0x00000002070075a7 */ /* 0x001064000800017f */
[----:B-1----:R-:W-:Y:S05]  /*10cc0*/  @!P0 NANOSLEEP.SYNCS 0x989680 ;  /* 0x009896800000895d */ /* 0x002fea0003900000 */
[----:B------:R-:W1:Y:S02]  /*10cd0*/  @!P0 SYNCS.PHASECHK.TRANS64 P0, [R7+URZ], R2 ;  /* 0x00000002070085a7 */ /* 0x000e64000800007f */
[----:B-1----:R-:W-:Y:S05]  /*10ce0*/  @!P0 BRA `(.L_x_315) ;  /* 0xfffffffc00f08947 */ /* 0x002fea000383ffff */
[----:B------:R-:W-:Y:S05]  /*10cf0*/  BRA `(.L_x_340) ;  /* 0xfffffff400047947 */ /* 0x000fea000383ffff */
.L_x_316:
[----:B0-----:R0:W1:Y:S02]  /*10d00*/  SYNCS.PHASECHK.TRANS64.TRYWAIT P0, [R9+URZ], R4 ;  /* 0x00000004090075a7 */ /* 0x001064000800017f */
[----:B-1----:R-:W-:Y:S05]  /*10d10*/  @!P0 NANOSLEEP.SYNCS 0x989680 ;  /* 0x009896800000895d */ /* 0x002fea0003900000 */
[----:B------:R-:W1:Y:S02]  /*10d20*/  @!P0 SYNCS.PHASECHK.TRANS64 P0, [R9+URZ], R4 ;  /* 0x00000004090085a7 */ /* 0x000e64000800007f */
[----:B-1----:R-:W-:Y:S05]  /*10d30*/  @!P0 BRA `(.L_x_316) ;  /* 0xfffffffc00f08947 */ /* 0x002fea000383ffff */
[----:B------:R-:W-:Y:S05]  /*10d40*/  BRA `(.L_x_341) ;  /* 0xfffffff400147947 */ /* 0x000fea000383ffff */
.L_x_317:
[----:B0-----:R0:W1:Y:S02]  /*10d50*/  SYNCS.PHASECHK.TRANS64.TRYWAIT P0, [R6+URZ], R5 ;  /* 0x00000005060075a7 */ /* 0x001064000800017f */
[----:B-1----:R-:W-:Y:S05]  /*10d60*/  @!P0 NANOSLEEP.SYNCS 0x989680 ;  /* 0x009896800000895d */ /* 0x002fea0003900000 */
[----:B------:R-:W1:Y:S02]  /*10d70*/  @!P0 SYNCS.PHASECHK.TRANS64 P0, [R6+URZ], R5 ;  /* 0x00000005060085a7 */ /* 0x000e64000800007f */
[----:B-1----:R-:W-:Y:S05]  /*10d80*/  @!P0 BRA `(.L_x_317) ;  /* 0xfffffffc00f08947 */ /* 0x002fea000383ffff */
[----:B------:R-:W-:Y:S05]  /*10d90*/  BRA `(.L_x_342) ;  /* 0xfffffff400247947 */ /* 0x000fea000383ffff */
.L_x_318:
[----:B0-----:R0:W1:Y:S02]  /*10da0*/  SYNCS.PHASECHK.TRANS64.TRYWAIT P0, [R9+URZ], R4 ;  /* 0x00000004090075a7 */ /* 0x001064000800017f */
[----:B-1----:R-:W-:Y:S05]  /*10db0*/  @!P0 NANOSLEEP.SYNCS 0x989680 ;  /* 0x009896800000895d */ /* 0x002fea0003900000 */
[----:B------:R-:W1:Y:S02]  /*10dc0*/  @!P0 SYNCS.PHASECHK.TRANS64 P0, [R9+URZ], R4 ;  /* 0x00000004090085a7 */ /* 0x000e64000800007f */
[----:B-1----:R-:W-:Y:S05]  /*10dd0*/  @!P0 BRA `(.L_x_318) ;  /* 0xfffffffc00f08947 */ /* 0x002fea000383ffff */
[----:B------:R-:W-:Y:S05]  /*10de0*/  BRA `(.L_x_343) ;  /* 0xfffffff400347947 */ /* 0x000fea000383ffff */
.L_x_319:
[----:B0-----:R0:W1:Y:S02]  /*10df0*/  SYNCS.PHASECHK.TRANS64.TRYWAIT P0, [R6+URZ], R5 ;  /* 0x00000005060075a7 */ /* 0x001064000800017f */
[----:B-1----:R-:W-:Y:S05]  /*10e00*/  @!P0 NANOSLEEP.SYNCS 0x989680 ;  /* 0x009896800000895d */ /* 0x002fea0003900000 */
[----:B------:R-:W1:Y:S02]  /*10e10*/  @!P0 SYNCS.PHASECHK.TRANS64 P0, [R6+URZ], R5 ;  /* 0x00000005060085a7 */ /* 0x000e64000800007f */
[----:B-1----:R-:W-:Y:S05]  /*10e20*/  @!P0 BRA `(.L_x_319) ;  /* 0xfffffffc00f08947 */ /* 0x002fea000383ffff */
[----:B------:R-:W-:Y:S05]  /*10e30*/  BRA `(.L_x_344) ;  /* 0xfffffff400447947 */ /* 0x000fea000383ffff */
.L_x_320:
[----:B0-----:R0:W1:Y:S02]  /*10e40*/  SYNCS.PHASECHK.TRANS64.TRYWAIT P0, [R9+URZ], R4 ;  /* 0x00000004090075a7 */ /* 0x001064000800017f */
[----:B-1----:R-:W-:Y:S05]  /*10e50*/  @!P0 NANOSLEEP.SYNCS 0x989680 ;  /* 0x009896800000895d */ /* 0x002fea0003900000 */
[----:B------:R-:W1:Y:S02]  /*10e60*/  @!P0 SYNCS.PHASECHK.TRANS64 P0, [R9+URZ], R4 ;  /* 0x00000004090085a7 */ /* 0x000e64000800007f */
[----:B-1----:R-:W-:Y:S05]  /*10e70*/  @!P0 BRA `(.L_x_320) ;  /* 0xfffffffc00f08947 */ /* 0x002fea000383ffff */
[----:B------:R-:W-:Y:S05]  /*10e80*/  BRA `(.L_x_345) ;  /* 0xfffffff400547947 */ /* 0x000fea000383ffff */
.L_x_321:
[----:B0-----:R0:W1:Y:S02]  /*10e90*/  SYNCS.PHASECHK.TRANS64.TRYWAIT P0, [R6+URZ], R5 ;  /* 0x00000005060075a7 */ /* 0x001064000800017f */
[----:B-1----:R-:W-:Y:S05]  /*10ea0*/  @!P0 NANOSLEEP.SYNCS 0x989680 ;  /* 0x009896800000895d */ /* 0x002fea0003900000 */
[----:B------:R-:W1:Y:S02]  /*10eb0*/  @!P0 SYNCS.PHASECHK.TRANS64 P0, [R6+URZ], R5 ;  /* 0x00000005060085a7 */ /* 0x000e64000800007f */
[----:B-1----:R-:W-:Y:S05]  /*10ec0*/  @!P0 BRA `(.L_x_321) ;  /* 0xfffffffc00f08947 */ /* 0x002fea000383ffff */
[----:B------:R-:W-:Y:S05]  /*10ed0*/  BRA `(.L_x_346) ;  /* 0xfffffff400647947 */ /* 0x000fea000383ffff */
.L_x_322:
[----:B0-----:R0:W1:Y:S02]  /*10ee0*/  SYNCS.PHASECHK.TRANS64.TRYWAIT P0, [R9+URZ], R4 ;  /* 0x00000004090075a7 */ /* 0x001064000800017f */
[----:B-1----:R-:W-:Y:S05]  /*10ef0*/  @!P0 NANOSLEEP.SYNCS 0x989680 ;  /* 0x009896800000895d */ /* 0x002fea0003900000 */
[----:B------:R-:W1:Y:S02]  /*10f00*/  @!P0 SYNCS.PHASECHK.TRANS64 P0, [R9+URZ], R4 ;  /* 0x00000004090085a7 */ /* 0x000e64000800007f */
[----:B-1----:R-:W-:Y:S05]  /*10f10*/  @!P0 BRA `(.L_x_322) ;  /* 0xfffffffc00f08947 */ /* 0x002fea000383ffff */
[----:B------:R-:W-:Y:S05]  /*10f20*/  BRA `(.L_x_347) ;  /* 0xfffffff400747947 */ /* 0x000fea000383ffff */
.L_x_323:
[----:B0-----:R0:W1:Y:S02]  /*10f30*/  SYNCS.PHASECHK.TRANS64.TRYWAIT P0, [R6+URZ], R5 ;  /* 0x00000005060075a7 */ /* 0x001064000800017f */
[----:B-1----:R-:W-:Y:S05]  /*10f40*/  @!P0 NANOSLEEP.SYNCS 0x989680 ;  /* 0x009896800000895d */ /* 0x002fea0003900000 */
[----:B------:R-:W1:Y:S02]  /*10f50*/  @!P0 SYNCS.PHASECHK.TRANS64 P0, [R6+URZ], R5 ;  /* 0x00000005060085a7 */ /* 0x000e64000800007f */
[----:B-1----:R-:W-:Y:S05]  /*10f60*/  @!P0 BRA `(.L_x_323) ;  /* 0xfffffffc00f08947 */ /* 0x002fea000383ffff */
[----:B------:R-:W-:Y:S05]  /*10f70*/  BRA `(.L_x_348) ;  /* 0xfffffff400847947 */ /* 0x000fea000383ffff */
.L_x_324:
[----:B0-----:R0:W1:Y:S02]  /*10f80*/  SYNCS.PHASECHK.TRANS64.TRYWAIT P0, [R9+URZ], R4 ;  /* 0x00000004090075a7 */ /* 0x001064000800017f */
[----:B-1----:R-:W-:Y:S05]  /*10f90*/  @!P0 NANOSLEEP.SYNCS 0x989680 ;  /* 0x009896800000895d */ /* 0x002fea0003900000 */
[----:B------:R-:W1:Y:S02]  /*10fa0*/  @!P0 SYNCS.PHASECHK.TRANS64 P0, [R9+URZ], R4 ;  /* 0x00000004090085a7 */ /* 0x000e64000800007f */
[----:B-1----:R-:W-:Y:S05]  /*10fb0*/  @!P0 BRA `(.L_x_324) ;  /* 0xfffffffc00f08947 */ /* 0x002fea000383ffff */
[----:B------:R-:W-:Y:S05]  /*10fc0*/  BRA `(.L_x_349) ;  /* 0xfffffff400947947 */ /* 0x000fea000383ffff */
.L_x_325:
[----:B0-----:R0:W1:Y:S02]  /*10fd0*/  SYNCS.PHASECHK.TRANS64.TRYWAIT P0, [R6+URZ], R5 ;  /* 0x00000005060075a7 */ /* 0x001064000800017f */
[----:B-1----:R-:W-:Y:S05]  /*10fe0*/  @!P0 NANOSLEEP.SYNCS 0x989680 ;  /* 0x009896800000895d */ /* 0x002fea0003900000 */
[----:B------:R-:W1:Y:S02]  /*10ff0*/  @!P0 SYNCS.PHASECHK.TRANS64 P0, [R6+URZ], R5 ;  /* 0x00000005060085a7 */ /* 0x000e64000800007f */
[----:B-1----:R-:W-:Y:S05]  /*11000*/  @!P0 BRA `(.L_x_325) ;  /* 0xfffffffc00f08947 */ /* 0x002fea000383ffff */
[----:B------:R-:W-:Y:S05]  /*11010*/  BRA `(.L_x_350) ;  /* 0xfffffff400a47947 */ /* 0x000fea000383ffff */
.L_x_326:
[----:B0-----:R0:W1:Y:S02]  /*11020*/  SYNCS.PHASECHK.TRANS64.TRYWAIT P0, [R9+URZ], R4 ;  /* 0x00000004090075a7 */ /* 0x001064000800017f */
[----:B-1----:R-:W-:Y:S05]  /*11030*/  @!P0 NANOSLEEP.SYNCS 0x989680 ;  /* 0x009896800000895d */ /* 0x002fea0003900000 */
[----:B------:R-:W1:Y:S02]  /*11040*/  @!P0 SYNCS.PHASECHK.TRANS64 P0, [R9+URZ], R4 ;  /* 0x00000004090085a7 */ /* 0x000e64000800007f */
[----:B-1----:R-:W-:Y:S05]  /*11050*/  @!P0 BRA `(.L_x_326) ;  /* 0xfffffffc00f08947 */ /* 0x002fea000383ffff */
[----:B------:R-:W-:Y:S05]  /*11060*/  BRA `(.L_x_351) ;  /* 0xfffffff400b47947 */ /* 0x000fea000383ffff */
.L_x_327:
[----:B0-----:R0:W1:Y:S02]  /*11070*/  SYNCS.PHASECHK.TRANS64.TRYWAIT P0, [R6+URZ], R5 ;  /* 0x00000005060075a7 */ /* 0x001064000800017f */
[----:B-1----:R-:W-:Y:S05]  /*11080*/  @!P0 NANOSLEEP.SYNCS 0x989680 ;  /* 0x009896800000895d */ /* 0x002fea0003900000 */
[----:B------:R-:W1:Y:S02]  /*11090*/  @!P0 SYNCS.PHASECHK.TRANS64 P0, [R6+URZ], R5 ;  /* 0x00000005060085a7 */ /* 0x000e64000800007f */
[----:B-1----:R-:W-:Y:S05]  /*110a0*/  @!P0 BRA `(.L_x_327) ;  /* 0xfffffffc00f08947 */ /* 0x002fea000383ffff */
[----:B------:R-:W-:Y:S05]  /*110b0*/  BRA `(.L_x_352) ;  /* 0xfffffff400c47947 */ /* 0x000fea000383ffff */
.L_x_328:
[----:B0-----:R0:W1:Y:S02]  /*110c0*/  SYNCS.PHASECHK.TRANS64.TRYWAIT P0, [R9+URZ], R4 ;  /* 0x00000004090075a7 */ /* 0x001064000800017f */
[----:B-1----:R-:W-:Y:S05]  /*110d0*/  @!P0 NANOSLEEP.SYNCS 0x989680 ;  /* 0x009896800000895d */ /* 0x002fea0003900000 */
[----:B------:R-:W1:Y:S02]  /*110e0*/  @!P0 SYNCS.PHASECHK.TRANS64 P0, [R9+URZ], R4 ;  /* 0x00000004090085a7 */ /* 0x000e64000800007f */
[----:B-1----:R-:W-:Y:S05]  /*110f0*/  @!P0 BRA `(.L_x_328) ;  /* 0xfffffffc00f08947 */ /* 0x002fea000383ffff */
[----:B------:R-:W-:Y:S05]  /*11100*/  BRA `(.L_x_353) ;  /* 0xfffffff400d47947 */ /* 0x000fea000383ffff */
.L_x_329:
[----:B0-----:R0:W1:Y:S02]  /*11110*/  SYNCS.PHASECHK.TRANS64.TRYWAIT P0, [R6+URZ], R5 ;  /* 0x00000005060075a7 */ /* 0x001064000800017f */
[----:B-1----:R-:W-:Y:S05]  /*11120*/  @!P0 NANOSLEEP.SYNCS 0x989680 ;  /* 0x009896800000895d */ /* 0x002fea0003900000 */
[----:B------:R-:W1:Y:S02]  /*11130*/  @!P0 SYNCS.PHASECHK.TRANS64 P0, [R6+URZ], R5 ;  /* 0x00000005060085a7 */ /* 0x000e64000800007f */
[----:B-1----:R-:W-:Y:S05]  /*11140*/  @!P0 BRA `(.L_x_329) ;  /* 0xfffffffc00f08947 */ /* 0x002fea000383ffff */
[----:B------:R-:W-:Y:S05]  /*11150*/  BRA `(.L_x_354) ;  /* 0xfffffff400e47947 */ /* 0x000fea000383ffff */
.L_x_330:
[----:B0-----:R0:W1:Y:S02]  /*11160*/  SYNCS.PHASECHK.TRANS64.TRYWAIT P0, [R9+URZ], R4 ;  /* 0x00000004090075a7 */ /* 0x001064000800017f */
[----:B-1----:R-:W-:Y:S05]  /*11170*/  @!P0 NANOSLEEP.SYNCS 0x989680 ;  /* 0x009896800000895d */ /* 0x002fea0003900000 */
[----:B------:R-:W1:Y:S02]  /*11180*/  @!P0 SYNCS.PHASECHK.TRANS64 P0, [R9+URZ], R4 ;  /* 0x00000004090085a7 */ /* 0x000e64000800007f */
[----:B-1----:R-:W-:Y:S05]  /*11190*/  @!P0 BRA `(.L_x_330) ;  /* 0xfffffffc00f08947 */ /* 0x002fea000383ffff */
[----:B------:R-:W-:Y:S05]  /*111a0*/  BRA `(.L_x_355) ;  /* 0xfffffff400f47947 */ /* 0x000fea000383ffff */
.L_x_331:
[----:B-1----:R1:W2:Y:S02]  /*111b0*/  SYNCS.PHASECHK.TRANS64.TRYWAIT P0, [R6+URZ], R5 ;  /* 0x00000005060075a7 */ /* 0x0022a4000800017f */
[----:B--2---:R-:W-:Y:S05]  /*111c0*/  @!P0 NANOSLEEP.SYNCS 0x989680 ;  /* 0x009896800000895d */ /* 0x004fea0003900000 */
[----:B------:R-:W2:Y:S02]  /*111d0*/  @!P0 SYNCS.PHASECHK.TRANS64 P0, [R6+URZ], R5 ;  /* 0x00000005060085a7 */ /* 0x000ea4000800007f */
[----:B--2---:R-:W-:Y:S05]  /*111e0*/  @!P0 BRA `(.L_x_331) ;  /* 0xfffffffc00f08947 */ /* 0x004fea000383ffff */
[----:B------:R-:W-:Y:S05]  /*111f0*/  BRA `(.L_x_356) ;  /* 0xfffffff400fc7947 */ /* 0x000fea000383ffff */
.L_x_357:
[----:B------:R-:W-:-:S00]  /*11200*/  BRA `(.L_x_357) ;  /* 0xfffffffc00fc7947 */ /* 0x000fc0000383ffff */
[----:B------:R-:W-:-:S00]  /*11210*/  NOP ;  /* 0x0000000000007918 */ /* 0x000fc00000000000 */
        /* <DEDUP_REMOVED lines=14> */
.L_x_358:


//--------------------- .nv.shared._ZN7cutlass13device_kernelINS_4gemm6kernel13GemmUniversalIN4cute5tupleIJiiiiEEENS1_10collective13CollectiveMmaINS1_37MainloopSm90TmaGmmaWarpSpecializedFP8ILi18ENS5_IJNS4_1CILi1EEESB_SB_EEENS1_35KernelTmaWarpSpecializedCooperativeEEENS5_IJNSA_ILi256EEENSA_ILi128EEENSA_ILi32EEEEEENS_12float_e4m3_tENS5_IJlSB_lEEESJ_SK_NS4_8TiledMMAINS4_8MMA_AtomIJNS4_4SM904GMMA31MMA_64x128x32_F32E4M3E4M3_SS_TNILNSO_7ScaleInE1ELSQ_1EEEEEENS4_6LayoutINS5_IJNSA_ILi2EEESB_SB_EEENS5_IJSB_NSA_ILi0EEESW_EEEEENS5_IJNS4_10UnderscoreESZ_SZ_EEEEENS4_13SM90_TMA_LOADENS4_14ComposedLayoutINS4_7SwizzleILi1ELi4ELi3EEENS4_18smem_ptr_flag_bitsILi8EEENST_INS5_IJNSA_ILi8EEESH_EEENS5_IJSH_SB_EEEEEEEvNS4_8identityES12_S1C_vS1D_EENS_8epilogue10collective6detail29Sm90TmaWarpSpecializedAdapterINS1G_15DefaultEpilogueISJ_SK_SK_NS1F_6thread17LinearCombinationISJ_Li1EffLNS1K_9ScaleType4KindE0ELNS_15FloatRoundStyleE2ESJ_EENS1_15EpilogueDefaultEEEEEvvEEEEvNT_6ParamsE --------------------------
	.section	.nv.shared._ZN7cutlass13device_kernelINS_4gemm6kernel13GemmUniversalIN4cute5tupleIJiiiiEEENS1_10collective13CollectiveMmaINS1_37MainloopSm90TmaGmmaWarpSpecializedFP8ILi18ENS5_IJNS4_1CILi1EEESB_SB_EEENS1_35KernelTmaWarpSpecializedCooperativeEEENS5_IJNSA_ILi256EEENSA_ILi128EEENSA_ILi32EEEEEENS_12float_e4m3_tENS5_IJlSB_lEEESJ_SK_NS4_8TiledMMAINS4_8MMA_AtomIJNS4_4SM904GMMA31MMA_64x128x32_F32E4M3E4M3_SS_TNILNSO_7ScaleInE1ELSQ_1EEEEEENS4_6LayoutINS5_IJNSA_ILi2EEESB_SB_EEENS5_IJSB_NSA_ILi0EEESW_EEEEENS5_IJNS4_10UnderscoreESZ_SZ_EEEEENS4_13SM90_TMA_LOADENS4_14ComposedLayoutINS4_7SwizzleILi1ELi4ELi3EEENS4_18smem_ptr_flag_bitsILi8EEENST_INS5_IJNSA_ILi8EEESH_EEENS5_IJSH_SB_EEEEEEEvNS4_8identityES12_S1C_vS1D_EENS_8epilogue10collective6detail29Sm90TmaWarpSpecializedAdapterINS1G_15DefaultEpilogueISJ_SK_SK_NS1F_6thread17LinearCombinationISJ_Li1EffLNS1K_9ScaleType4KindE0ELNS_15FloatRoundStyleE2ESJ_EENS1_15EpilogueDefaultEEEEEvvEEEEvNT_6ParamsE,"aw",@nobits
	.sectionflags	@""
	.align	16
	.zero		1024


//--------------------- .nv.shared.reserved.0     --------------------------
	.section	.nv.shared.reserved.0,"aw",@nobits
	.weak		__nv_reservedSMEM_offset_0_alias
	.size		__nv_reservedSMEM_offset_0_alias, 0, 0
	.other		__nv_reservedSMEM_offset_0_alias,@"STO_CUDA_RESERVED_SHARED STV_DEFAULT"
__nv_reservedSMEM_offset_0_alias:
	.zero		0


//--------------------- .nv.global                --------------------------
	.section	.nv.global,"aw",@nobits
.nv.global:
	.type		_ZN40_INTERNAL_f8d29b19_4_k_cu_67f39f21_220594cute1_E,@object
	.size		_ZN40_INTERNAL_f8d29b19_4_k_cu_67f39f21_220594cute1_E,(_ZN40_INTERNAL_f8d29b19_4_k_cu_67f39f21_220594cuda3std3__45__cpo6cbeginE - _ZN40_INTERNAL_f8d29b19_4_k_cu_67f39f21_220594cute1_E)
_ZN40_INTERNAL_f8d29b19_4_k_cu_67f39f21_220594cute1_E:
	.zero		1
	.type		_ZN40_INTERNAL_f8d29b19_4_k_cu_67f39f21_220594cuda3std3__45__cpo6cbeginE,@object
	.size		_ZN40_INTERNAL_f8d29b19_4_k_cu_67f39f21_220594cuda3std3__45__cpo6cbeginE,(_ZN40_INTERNAL_f8d29b19_4_k_cu_67f39f21_220594cuda3std3__48in_placeE - _ZN40_INTERNAL_f8d29b19_4_k_cu_67f39f21_220594cuda3std3__45__cpo6cbeginE)
_ZN40_INTERNAL_f8d29b19_4_k_cu_67f39f21_220594cuda3std3__45__cpo6cbeginE:
	.zero		1
	.type		_ZN40_INTERNAL_f8d29b19_4_k_cu_67f39f21_220594cuda3std3__48in_placeE,@object
	.size		_ZN40_INTERNAL_f8d29b19_4_k_cu_67f39f21_220594cuda3std3__48in_placeE,(_ZN40_INTERNAL_f8d29b19_4_k_cu_67f39f21_220594cuda3std6ranges3__45__cpo9iter_moveE - _ZN40_INTERNAL_f8d29b19_4_k_cu_67f39f21_220594cuda3std3__48in_placeE)
_ZN40_INTERNAL_f8d29b19_4_k_cu_67f39f21_220594cuda3std3__48in_placeE:
	.zero		1
	.type		_ZN40_INTERNAL_f8d29b19_4_k_cu_67f39f21_220594cuda3std6ranges3__45__cpo9iter_moveE,@object
	.size		_ZN40_INTERNAL_f8d29b19_4_k_cu_67f39f21_220594cuda3std6ranges3__45__cpo9iter_moveE,(_ZN40_INTERNAL_f8d29b19_4_k_cu_67f39f21_220594cuda3std3__45__cpo5beginE - _ZN40_INTERNAL_f8d29b19_4_k_cu_67f39f21_220594cuda3std6ranges3__45__cpo9iter_moveE)
_ZN40_INTERNAL_f8d29b19_4_k_cu_67f39f21_220594cuda3std6ranges3__45__cpo9iter_moveE:
	.zero		1
	.type		_ZN40_INTERNAL_f8d29b19_4_k_cu_67f39f21_220594cuda3std3__45__cpo5beginE,@object
	.size		_ZN40_INTERNAL_f8d29b19_4_k_cu_67f39f21_220594cuda3std3__45__cpo5beginE,(_ZN40_INTERNAL_f8d29b19_4_k_cu_67f39f21_220594cuda3std3__442_GLOBAL__N__f8d29b19_4_k_cu_67f39f21_220596ignoreE - _ZN40_INTERNAL_f8d29b19_4_k_cu_67f39f21_220594cuda3std3__45__cpo5beginE)
_ZN40_INTERNAL_f8d29b19_4_k_cu_67f39f21_220594cuda3std3__45__cpo5beginE:
	.zero		1
	.type		_ZN40_INTERNAL_f8d29b19_4_k_cu_67f39f21_220594cuda3std3__442_GLOBAL__N__f8d29b19_4_k_cu_67f39f21_220596ignoreE,@object
	.size		_ZN40_INTERNAL_f8d29b19_4_k_cu_67f39f21_220594cuda3std3__442_GLOBAL__N__f8d29b19_4_k_cu_67f39f21_220596ignoreE,(_ZN40_INTERNAL_f8d29b19_4_k_cu_67f39f21_220594cute7productE - _ZN40_INTERNAL_f8d29b19_4_k_cu_67f39f21_220594cuda3std3__442_GLOBAL__N__f8d29b19_4_k_cu_67f39f21_220596ignoreE)
_ZN40_INTERNAL_f8d29b19_4_k_cu_67f39f21_220594cuda3std3__442_GLOBAL__N__f8d29b19_4_k_cu_67f39f21_220596ignoreE:
	.zero		1
	.type		_ZN40_INTERNAL_f8d29b19_4_k_cu_67f39f21_220594cute7productE,@object
	.size		_ZN40_INTERNAL_f8d29b19_4_k_cu_67f39f21_220594cute7productE,(_ZN40_INTERNAL_f8d29b19_4_k_cu_67f39f21_220594cuda3std3__45__cpo3endE - _ZN40_INTERNAL_f8d29b19_4_k_cu_67f39f21_220594cute7productE)
_ZN40_INTERNAL_f8d29b19_4_k_cu_67f39f21_220594cute7productE:
	.zero		1
	.type		_ZN40_INTERNAL_f8d29b19_4_k_cu_67f39f21_220594cuda3std3__45__cpo3endE,@object
	.size		_ZN40_INTERNAL_f8d29b19_4_k_cu_67f39f21_220594cuda3std3__45__cpo3endE,(_ZN40_INTERNAL_f8d29b19_4_k_cu_67f39f21_220594cuda3std3__419piecewise_constructE - _ZN40_INTERNAL_f8d29b19_4_k_cu_67f39f21_220594cuda3std3__45__cpo3endE)
_ZN40_INTERNAL_f8d29b19_4_k_cu_67f39f21_220594cuda3std3__45__cpo3endE:
	.zero		1
	.type		_ZN40_INTERNAL_f8d29b19_4_k_cu_67f39f21_220594cuda3std3__419piecewise_constructE,@object
	.size		_ZN40_INTERNAL_f8d29b19_4_k_cu_67f39f21_220594cuda3std3__419piecewise_constructE,(_ZN40_INTERNAL_f8d29b19_4_k_cu_67f39f21_220594cuda3std3__45__cpo4cendE - _ZN40_INTERNAL_f8d29b19_4_k_cu_67f39f21_220594cuda3std3__419piecewise_constructE)
_ZN40_INTERNAL_f8d29b19_4_k_cu_67f39f21_220594cuda3std3__419piecewise_constructE:
	.zero		1
	.type		_ZN40_INTERNAL_f8d29b19_4_k_cu_67f39f21_220594cuda3std3__45__cpo4cendE,@object
	.size		_ZN40_INTERNAL_f8d29b19_4_k_cu_67f39f21_220594cuda3std3__45__cpo4cendE,(_ZN40_INTERNAL_f8d29b19_4_k_cu_67f39f21_220594cuda3std6ranges3__45__cpo4swapE - _ZN40_INTERNAL_f8d29b19_4_k_cu_67f39f21_220594cuda3std3__45__cpo4cendE)
_ZN40_INTERNAL_f8d29b19_4_k_cu_67f39f21_220594cuda3std3__45__cpo4cendE:
	.zero		1
	.type		_ZN40_INTERNAL_f8d29b19_4_k_cu_67f39f21_220594cuda3std6ranges3__45__cpo4swapE,@object
	.size		_ZN40_INTERNAL_f8d29b19_4_k_cu_67f39f21_220594cuda3std6ranges3__45__cpo4swapE,(.L_7 - _ZN40_INTERNAL_f8d29b19_4_k_cu_67f39f21_220594cuda3std6ranges3__45__cpo4swapE)
_ZN40_INTERNAL_f8d29b19_4_k_cu_67f39f21_220594cuda3std6ranges3__45__cpo4swapE:
	.zero		1
.L_7:


//--------------------- .nv.constant0._ZN7cutlass13device_kernelINS_4gemm6kernel13GemmUniversalIN4cute5tupleIJiiiiEEENS1_10collective13CollectiveMmaINS1_37MainloopSm90TmaGmmaWarpSpecializedFP8ILi18ENS5_IJNS4_1CILi1EEESB_SB_EEENS1_35KernelTmaWarpSpecializedCooperativeEEENS5_IJNSA_ILi256EEENSA_ILi128EEENSA_ILi32EEEEEENS_12float_e4m3_tENS5_IJlSB_lEEESJ_SK_NS4_8TiledMMAINS4_8MMA_AtomIJNS4_4SM904GMMA31MMA_64x128x32_F32E4M3E4M3_SS_TNILNSO_7ScaleInE1ELSQ_1EEEEEENS4_6LayoutINS5_IJNSA_ILi2EEESB_SB_EEENS5_IJSB_NSA_ILi0EEESW_EEEEENS5_IJNS4_10UnderscoreESZ_SZ_EEEEENS4_13SM90_TMA_LOADENS4_14ComposedLayoutINS4_7SwizzleILi1ELi4ELi3EEENS4_18smem_ptr_flag_bitsILi8EEENST_INS5_IJNSA_ILi8EEESH_EEENS5_IJSH_SB_EEEEEEEvNS4_8identityES12_S1C_vS1D_EENS_8epilogue10collective6detail29Sm90TmaWarpSpecializedAdapterINS1G_15DefaultEpilogueISJ_SK_SK_NS1F_6thread17LinearCombinationISJ_Li1EffLNS1K_9ScaleType4KindE0ELNS_15FloatRoundStyleE2ESJ_EENS1_15EpilogueDefaultEEEEEvvEEEEvNT_6ParamsE --------------------------
	.section	.nv.constant0._ZN7cutlass13device_kernelINS_4gemm6kernel13GemmUniversalIN4cute5tupleIJiiiiEEENS1_10collective13CollectiveMmaINS1_37MainloopSm90TmaGmmaWarpSpecializedFP8ILi18ENS5_IJNS4_1CILi1EEESB_SB_EEENS1_35KernelTmaWarpSpecializedCooperativeEEENS5_IJNSA_ILi256EEENSA_ILi128EEENSA_ILi32EEEEEENS_12float_e4m3_tENS5_IJlSB_lEEESJ_SK_NS4_8TiledMMAINS4_8MMA_AtomIJNS4_4SM904GMMA31MMA_64x128x32_F32E4M3E4M3_SS_TNILNSO_7ScaleInE1ELSQ_1EEEEEENS4_6LayoutINS5_IJNSA_ILi2EEESB_SB_EEENS5_IJSB_NSA_ILi0EEESW_EEEEENS5_IJNS4_10UnderscoreESZ_SZ_EEEEENS4_13SM90_TMA_LOADENS4_14ComposedLayoutINS4_7SwizzleILi1ELi4ELi3EEENS4_18smem_ptr_flag_bitsILi8EEENST_INS5_IJNSA_ILi8EEESH_EEENS5_IJSH_SB_EEEEEEEvNS4_8identityES12_S1C_vS1D_EENS_8epilogue10collective6detail29Sm90TmaWarpSpecializedAdapterINS1G_15DefaultEpilogueISJ_SK_SK_NS1F_6thread17LinearCombinationISJ_Li1EffLNS1K_9ScaleType4KindE0ELNS_15FloatRoundStyleE2ESJ_EENS1_15EpilogueDefaultEEEEEvvEEEEvNT_6ParamsE,"a",@progbits
	.sectionflags	@""
	.align	4
.nv.constant0._ZN7cutlass13device_kernelINS_4gemm6kernel13GemmUniversalIN4cute5tupleIJiiiiEEENS1_10collective13CollectiveMmaINS1_37MainloopSm90TmaGmmaWarpSpecializedFP8ILi18ENS5_IJNS4_1CILi1EEESB_SB_EEENS1_35KernelTmaWarpSpecializedCooperativeEEENS5_IJNSA_ILi256EEENSA_ILi128EEENSA_ILi32EEEEEENS_12float_e4m3_tENS5_IJlSB_lEEESJ_SK_NS4_8TiledMMAINS4_8MMA_AtomIJNS4_4SM904GMMA31MMA_64x128x32_F32E4M3E4M3_SS_TNILNSO_7ScaleInE1ELSQ_1EEEEEENS4_6LayoutINS5_IJNSA_ILi2EEESB_SB_EEENS5_IJSB_NSA_ILi0EEESW_EEEEENS5_IJNS4_10UnderscoreESZ_SZ_EEEEENS4_13SM90_TMA_LOADENS4_14ComposedLayoutINS4_7SwizzleILi1ELi4ELi3EEENS4_18smem_ptr_flag_bitsILi8EEENST_INS5_IJNSA_ILi8EEESH_EEENS5_IJSH_SB_EEEEEEEvNS4_8identityES12_S1C_vS1D_EENS_8epilogue10collective6detail29Sm90TmaWarpSpecializedAdapterINS1G_15DefaultEpilogueISJ_SK_SK_NS1F_6thread17LinearCombinationISJ_Li1EffLNS1K_9ScaleType4KindE0ELNS_15FloatRoundStyleE2ESJ_EENS1_15EpilogueDefaultEEEEEvvEEEEvNT_6ParamsE:
	.zero		1664


//--------------------- SYMBOLS --------------------------

	.type		.nv.reservedSmem.offset0,@object
	.size		.nv.reservedSmem.offset0,0x4
